def matmul_kernel(
    a_ptr,
    b_ptr,
    c_ptr,
    M,
    N,
    K,
    stride_am,
    stride_ak,
    stride_bk,
    stride_bn,
    stride_cm,
    stride_cn,
    BLOCK_M: tl.constexpr,
    BLOCK_N: tl.constexpr,
    BLOCK_K: tl.constexpr,
    GROUP_M: tl.constexpr,
):
    pid = tl.program_id(axis=0)
    num_pid_m = tl.cdiv(M, BLOCK_M)
    num_pid_n = tl.cdiv(N, BLOCK_N)
    num_pid_in_group = GROUP_M * num_pid_n
    group_id = pid // num_pid_in_group
    first_pid_m = group_id * GROUP_M
    group_size_m = min(num_pid_m - first_pid_m, GROUP_M)
    pid_m = first_pid_m + ((pid % num_pid_in_group) % group_size_m)
    pid_n = (pid % num_pid_in_group) // group_size_m

    offs_am = (pid_m * BLOCK_M + tl.arange(0, BLOCK_M)) % M
    offs_bn = (pid_n * BLOCK_N + tl.arange(0, BLOCK_N)) % N
    offs_k = tl.arange(0, BLOCK_K)
    a_ptrs = a_ptr + offs_am[:, None] * stride_am + offs_k[None, :] * stride_ak
    b_ptrs = b_ptr + offs_k[:, None] * stride_bk + offs_bn[None, :] * stride_bn

    acc = tl.zeros((BLOCK_M, BLOCK_N), dtype=tl.float32)
    for kk in range(0, tl.cdiv(K, BLOCK_K)):
        a = tl.load(a_ptrs, mask=offs_k[None, :] < K - kk * BLOCK_K, other=0.0)
        b = tl.load(b_ptrs, mask=offs_k[:, None] < K - kk * BLOCK_K, other=0.0)
        acc = tl.dot(a, b, acc)
        a_ptrs += BLOCK_K * stride_ak
        b_ptrs += BLOCK_K * stride_bk

    c = acc.to(c_ptr.dtype.element_ty)
    offs_cm = pid_m * BLOCK_M + tl.arange(0, BLOCK_M)
    offs_cn = pid_n * BLOCK_N + tl.arange(0, BLOCK_N)
    c_ptrs = c_ptr + offs_cm[:, None] * stride_cm + offs_cn[None, :] * stride_cn
    mask = (offs_cm[:, None] < M) & (offs_cn[None, :] < N)
    tl.store(c_ptrs, c, mask=mask)

# config = {"BLOCK_K": 128, "BLOCK_M": 128, "BLOCK_N": 128, "GROUP_M": 8, "arch": "sm_90", "dtype": "fp8e5m2", "num_ctas": 1, "num_stages": 3, "num_warps": 8}
# arch = sm_90


// ===== COMPILED SASS (sm_90a) =====

	.target	sm_90a

	.elftype	@"ET_EXEC"


//--------------------- .note.nv.tkinfo           --------------------------
	.section	.note.nv.tkinfo,"",@"SHT_NOTE"
	.sectionflags	@"SHF_NOTE_NV_TKINFO"
	.tkinfo
        /*0018*/ 	.word	0x00000002
        /*0030*/ 	.string	""
        /*0030*/ 	.string	"ptxas"
        /*0030*/ 	.string	"Cuda compilation tools, release 13.0, V13.0.88"
        /*0030*/ 	.string	"Build cuda_13.0.r13.0/compiler.36424714_0"
        /*0030*/ 	.string	"-v  -suppress-debug-info  -lineinfo  -arch sm_90a "



//--------------------- .note.nv.cuinfo           --------------------------
	.section	.note.nv.cuinfo,"",@"SHT_NOTE"
	.sectionflags	@"SHF_NOTE_NV_CUINFO"
        /*0018*/ 	.short	0x0002
        /*001a*/ 	.short	0x005a
        /*001c*/ 	.short	0x0082
	.zero		2


//--------------------- .nv.info                  --------------------------
	.section	.nv.info,"",@"SHT_CUDA_INFO"
	.align	4


	//----- nvinfo : EIATTR_REGCOUNT
	.align		4
        /*0000*/ 	.byte	0x04, 0x2f
        /*0002*/ 	.short	(.L_1 - .L_0)
	.align		4
.L_0:
        /*0004*/ 	.word	index@(matmul_kernel)
        /*0008*/ 	.word	0x000000ff


	//----- nvinfo : EIATTR_FRAME_SIZE
	.align		4
.L_1:
        /*000c*/ 	.byte	0x04, 0x11
        /*000e*/ 	.short	(.L_3 - .L_2)
	.align		4
.L_2:
        /*0010*/ 	.word	index@(matmul_kernel)
        /*0014*/ 	.word	0x00000160


	//----- nvinfo : EIATTR_MIN_STACK_SIZE
	.align		4
.L_3:
        /*0018*/ 	.byte	0x04, 0x12
        /*001a*/ 	.short	(.L_5 - .L_4)
	.align		4
.L_4:
        /*001c*/ 	.word	index@(matmul_kernel)
        /*0020*/ 	.word	0x00000160
.L_5:


//--------------------- .nv.compat                --------------------------
	.section	.nv.compat,"",@"SHT_CUDA_COMPAT_INFO"
	.align	4
        /*0000*/ 	.byte	0x02, 0x09, 0x01, 0x00, 0x02, 0x02, 0x04, 0x00, 0x02, 0x05, 0x05, 0x00, 0x03, 0x07, 0x01, 0x01
        /*0010*/ 	.byte	0x02, 0x03, 0x00, 0x00, 0x02, 0x06, 0x01, 0x00, 0x04, 0x0b, 0x08, 0x00, 0x00, 0x00, 0x00, 0x00
        /*0020*/ 	.byte	0x00, 0x00, 0x00, 0x00


//--------------------- .nv.info.matmul_kernel    --------------------------
	.section	.nv.info.matmul_kernel,"",@"SHT_CUDA_INFO"
	.sectionflags	@""
	.align	4


	//----- nvinfo : EIATTR_CUDA_API_VERSION
	.align		4
        /*0000*/ 	.byte	0x04, 0x37
        /*0002*/ 	.short	(.L_7 - .L_6)
.L_6:
        /*0004*/ 	.word	0x00000082


	//----- nvinfo : EIATTR_KPARAM_INFO
	.align		4
.L_7:
        /*0008*/ 	.byte	0x04, 0x17
        /*000a*/ 	.short	(.L_9 - .L_8)
.L_8:
        /*000c*/ 	.word	0x00000000
        /*0010*/ 	.short	0x000d
        /*0012*/ 	.short	0x0048
        /*0014*/ 	.byte	0x00, 0xf4, 0x21, 0x00


	//----- nvinfo : EIATTR_KPARAM_INFO
	.align		4
.L_9:
        /*0018*/ 	.byte	0x04, 0x17
        /*001a*/ 	.short	(.L_11 - .L_10)
.L_10:
        /*001c*/ 	.word	0x00000000
        /*0020*/ 	.short	0x000c
        /*0022*/ 	.short	0x0040
        /*0024*/ 	.byte	0x00, 0xf4, 0x21, 0x00


	//----- nvinfo : EIATTR_KPARAM_INFO
	.align		4
.L_11:
        /*0028*/ 	.byte	0x04, 0x17
        /*002a*/ 	.short	(.L_13 - .L_12)
.L_12:
        /*002c*/ 	.word	0x00000000
        /*0030*/ 	.short	0x000b
        /*0032*/ 	.short	0x0038
        /*0034*/ 	.byte	0x00, 0xf0, 0x11, 0x00


	//----- nvinfo : EIATTR_KPARAM_INFO
	.align		4
.L_13:
        /*0038*/ 	.byte	0x04, 0x17
        /*003a*/ 	.short	(.L_15 - .L_14)
.L_14:
        /*003c*/ 	.word	0x00000000
        /*0040*/ 	.short	0x000a
        /*0042*/ 	.short	0x0034
        /*0044*/ 	.byte	0x00, 0xf0, 0x11, 0x00


	//----- nvinfo : EIATTR_KPARAM_INFO
	.align		4
.L_15:
        /*0048*/ 	.byte	0x04, 0x17
        /*004a*/ 	.short	(.L_17 - .L_16)
.L_16:
        /*004c*/ 	.word	0x00000000
        /*0050*/ 	.short	0x0009
        /*0052*/ 	.short	0x0030
        /*0054*/ 	.byte	0x00, 0xf0, 0x11, 0x00


	//----- nvinfo : EIATTR_KPARAM_INFO
	.align		4
.L_17:
        /*0058*/ 	.byte	0x04, 0x17
        /*005a*/ 	.short	(.L_19 - .L_18)
.L_18:
        /*005c*/ 	.word	0x00000000
        /*0060*/ 	.short	0x0008
        /*0062*/ 	.short	0x002c
        /*0064*/ 	.byte	0x00, 0xf0, 0x11, 0x00


	//----- nvinfo : EIATTR_KPARAM_INFO
	.align		4
.L_19:
        /*0068*/ 	.byte	0x04, 0x17
        /*006a*/ 	.short	(.L_21 - .L_20)
.L_20:
        /*006c*/ 	.word	0x00000000
        /*0070*/ 	.short	0x0007
        /*0072*/ 	.short	0x0028
        /*0074*/ 	.byte	0x00, 0xf0, 0x11, 0x00


	//----- nvinfo : EIATTR_KPARAM_INFO
	.align		4
.L_21:
        /*0078*/ 	.byte	0x04, 0x17
        /*007a*/ 	.short	(.L_23 - .L_22)
.L_22:
        /*007c*/ 	.word	0x00000000
        /*0080*/ 	.short	0x0006
        /*0082*/ 	.short	0x0024
        /*0084*/ 	.byte	0x00, 0xf0, 0x11, 0x00


	//----- nvinfo : EIATTR_KPARAM_INFO
	.align		4
.L_23:
        /*0088*/ 	.byte	0x04, 0x17
        /*008a*/ 	.short	(.L_25 - .L_24)
.L_24:
        /*008c*/ 	.word	0x00000000
        /*0090*/ 	.short	0x0005
        /*0092*/ 	.short	0x0020
        /*0094*/ 	.byte	0x00, 0xf0, 0x11, 0x00


	//----- nvinfo : EIATTR_KPARAM_INFO
	.align		4
.L_25:
        /*0098*/ 	.byte	0x04, 0x17
        /*009a*/ 	.short	(.L_27 - .L_26)
.L_26:
        /*009c*/ 	.word	0x00000000
        /*00a0*/ 	.short	0x0004
        /*00a2*/ 	.short	0x001c
        /*00a4*/ 	.byte	0x00, 0xf0, 0x11, 0x00


	//----- nvinfo : EIATTR_KPARAM_INFO
	.align		4
.L_27:
        /*00a8*/ 	.byte	0x04, 0x17
        /*00aa*/ 	.short	(.L_29 - .L_28)
.L_28:
        /*00ac*/ 	.word	0x00000000
        /*00b0*/ 	.short	0x0003
        /*00b2*/ 	.short	0x0018
        /*00b4*/ 	.byte	0x00, 0xf0, 0x11, 0x00


	//----- nvinfo : EIATTR_KPARAM_INFO
	.align		4
.L_29:
        /*00b8*/ 	.byte	0x04, 0x17
        /*00ba*/ 	.short	(.L_31 - .L_30)
.L_30:
        /*00bc*/ 	.word	0x00000000
        /*00c0*/ 	.short	0x0002
        /*00c2*/ 	.short	0x0010
        /*00c4*/ 	.byte	0x00, 0xf4, 0x21, 0x00


	//----- nvinfo : EIATTR_KPARAM_INFO
	.align		4
.L_31:
        /*00c8*/ 	.byte	0x04, 0x17
        /*00ca*/ 	.short	(.L_33 - .L_32)
.L_32:
        /*00cc*/ 	.word	0x00000000
        /*00d0*/ 	.short	0x0001
        /*00d2*/ 	.short	0x0008
        /*00d4*/ 	.byte	0x00, 0xf4, 0x21, 0x00


	//----- nvinfo : EIATTR_KPARAM_INFO
	.align		4
.L_33:
        /*00d8*/ 	.byte	0x04, 0x17
        /*00da*/ 	.short	(.L_35 - .L_34)
.L_34:
        /*00dc*/ 	.word	0x00000000
        /*00e0*/ 	.short	0x0000
        /*00e2*/ 	.short	0x0000
        /*00e4*/ 	.byte	0x00, 0xf4, 0x21, 0x00


	//----- nvinfo : EIATTR_SPARSE_MMA_MASK
	.align		4
.L_35:
        /*00e8*/ 	.byte	0x03, 0x50
        /*00ea*/ 	.short	0x0000


	//----- nvinfo : EIATTR_MAXREG_COUNT
	.align		4
        /*00ec*/ 	.byte	0x03, 0x1b
        /*00ee*/ 	.short	0x00ff


	//----- nvinfo : EIATTR_NUM_BARRIERS
	.align		4
        /*00f0*/ 	.byte	0x02, 0x4c
        /*00f2*/ 	.byte	0x01
	.zero		1


	//----- nvinfo : EIATTR_ANNOTATIONS
	.align		4
        /*00f4*/ 	.byte	0x04, 0x55
        /*00f6*/ 	.short	(.L_37 - .L_36)


	//   ....[0]....
.L_36:
        /*00f8*/ 	.word	0x00000001
        /*00fc*/ 	.byte	0x50, 0x05, 0x00, 0x00, 0x01, 0x00, 0x00, 0x00, 0xa0, 0x05, 0x00, 0x00, 0x01, 0x00, 0x00, 0x00
        /* <DEDUP_REMOVED lines=107> */
        /*07bc*/ 	.byte	0x40, 0xcb, 0x00, 0x00, 0x01, 0x00, 0x00, 0x00, 0x50, 0xcb, 0x00, 0x00


	//----- nvinfo : EIATTR_MERCURY_ISA_VERSION
	.align		4
.L_37:
        /*07c8*/ 	.byte	0x03, 0x5f
        /*07ca*/ 	.short	0x0101


	//----- nvinfo : EIATTR_EXIT_INSTR_OFFSETS
	.align		4
        /*07cc*/ 	.byte	0x04, 0x1c
        /*07ce*/ 	.short	(.L_39 - .L_38)


	//   ....[0]....
.L_38:
        /*07d0*/ 	.word	0x0000cf70


	//   ....[1]....
        /*07d4*/ 	.word	0x0000cf90


	//----- nvinfo : EIATTR_REQNTID
	.align		4
.L_39:
        /*07d8*/ 	.byte	0x04, 0x10
        /*07da*/ 	.short	(.L_41 - .L_40)
.L_40:
        /*07dc*/ 	.word	0x00000100
        /*07e0*/ 	.word	0x00000001
        /*07e4*/ 	.word	0x00000001


	//----- nvinfo : EIATTR_CBANK_PARAM_SIZE
	.align		4
.L_41:
        /*07e8*/ 	.byte	0x03, 0x19
        /*07ea*/ 	.short	0x0050


	//----- nvinfo : EIATTR_PARAM_CBANK
	.align		4
        /*07ec*/ 	.byte	0x04, 0x0a
        /*07ee*/ 	.short	(.L_43 - .L_42)
	.align		4
.L_42:
        /*07f0*/ 	.word	index@(.nv.constant0.matmul_kernel)
        /*07f4*/ 	.short	0x0210
        /*07f6*/ 	.short	0x0050


	//----- nvinfo : EIATTR_SW_WAR
	.align		4
.L_43:
        /*07f8*/ 	.byte	0x04, 0x36
        /*07fa*/ 	.short	(.L_45 - .L_44)
.L_44:
        /*07fc*/ 	.word	0x00000008
.L_45:


//--------------------- .nv.callgraph             --------------------------
	.section	.nv.callgraph,"",@"SHT_CUDA_CALLGRAPH"
	.align	4
	.sectionentsize	8
	.align		4
        /*0000*/ 	.word	0x00000000
	.align		4
        /*0004*/ 	.word	0xffffffff
	.align		4
        /*0008*/ 	.word	0x00000000
	.align		4
        /*000c*/ 	.word	0xfffffffe
	.align		4
        /*0010*/ 	.word	0x00000000
	.align		4
        /*0014*/ 	.word	0xfffffffd
	.align		4
        /*0018*/ 	.word	0x00000000
	.align		4
        /*001c*/ 	.word	0xfffffffc


//--------------------- .text.matmul_kernel       --------------------------
	.section	.text.matmul_kernel,"ax",@progbits
	.align	128
        .global         matmul_kernel
        .type           matmul_kernel,@function
        .size           matmul_kernel,(.L_x_4 - matmul_kernel)
        .other          matmul_kernel,@"STO_CUDA_ENTRY STV_DEFAULT"
matmul_kernel:
.text.matmul_kernel:
[----:B------:R-:W0:Y:S08]  /*0000*/  LDC R1, c[0x0][0x28] ;  /* 0x00000a00ff017b82 */ /* 0x000e300000000800 */
[----:B------:R-:W1:Y:S01]  /*0010*/  LDC.64 R2, c[0x0][0x228] ;  /* 0x00008a00ff027b82 */ /* 0x000e620000000a00 */
[----:B------:R-:W2:Y:S01]  /*0020*/  S2R R7, SR_CTAID.X ;  /* 0x0000000000077919 */ /* 0x000ea20000002500 */
[----:B0-----:R-:W-:Y:S01]  /*0030*/  VIADD R1, R1, 0xfffffea0 ;  /* 0xfffffea001017836 */ /* 0x001fe20000000000 */
[----:B------:R-:W-:Y:S01]  /*0040*/  UMOV UR4, 0x400 ;  /* 0x0000040000047882 */ /* 0x000fe20000000000 */
[----:B------:R-:W-:Y:S01]  /*0050*/  ULDC.64 UR18, c[0x0][0x208] ;  /* 0x0000820000127ab9 */ /* 0x000fe20000000a00 */
[----:B------:R-:W0:Y:S01]  /*0060*/  S2R R181, SR_TID.X ;  /* 0x0000000000b57919 */ /* 0x000e220000002100 */
[----:B------:R-:W-:-:S02]  /*0070*/  ULDC UR17, c[0x0][0x230] ;  /* 0x00008c0000117ab9 */ /* 0x000fc40000000800 */
[----:B------:R-:W3:Y:S08]  /*0080*/  LDC R117, c[0x0][0x230] ;  /* 0x00008c00ff757b82 */ /* 0x000ef00000000800 */
[----:B------:R-:W4:Y:S01]  /*0090*/  S2UR UR16, SR_CgaCtaId ;  /* 0x00000000001079c3 */ /* 0x000f220000008800 */
[----:B-1----:R-:W-:-:S05]  /*00a0*/  VIADD R0, R3, 0x7f ;  /* 0x0000007f03007836 */ /* 0x002fca0000000000 */
[----:B------:R-:W-:Y:S01]  /*00b0*/  SHF.R.S32.HI R5, RZ, 0x1f, R0 ;  /* 0x0000001fff057819 */ /* 0x000fe20000011400 */
[----:B---3--:R-:W-:-:S03]  /*00c0*/  VIADD R117, R117, 0x7f ;  /* 0x0000007f75757836 */ /* 0x008fc60000000000 */
[----:B------:R-:W-:Y:S02]  /*00d0*/  LEA.HI R5, R5, R0, RZ, 0x7 ;  /* 0x0000000005057211 */ /* 0x000fe400078f38ff */
[----:B--2---:R-:W-:Y:S02]  /*00e0*/  IABS R10, R7 ;  /* 0x00000007000a7213 */ /* 0x004fe40000000000 */
[----:B------:R-:W-:Y:S01]  /*00f0*/  SHF.R.S32.HI R5, RZ, 0x7, R5 ;  /* 0x00000007ff057819 */ /* 0x000fe20000011405 */
[----:B----4-:R-:W-:-:S04]  /*0100*/  ULEA UR16, UR16, UR4, 0x18 ;  /* 0x0000000410107291 */ /* 0x010fc8000f8ec03f */
[----:B------:R-:W-:-:S05]  /*0110*/  IMAD.SHL.U32 R6, R5, 0x8, RZ ;  /* 0x0000000805067824 */ /* 0x000fca00078e00ff */
[-C--:B------:R-:W-:Y:S02]  /*0120*/  IABS R9, R6.reuse ;  /* 0x0000000600097213 */ /* 0x080fe40000000000 */
[----:B------:R-:W-:Y:S02]  /*0130*/  IABS R12, R6 ;  /* 0x00000006000c7213 */ /* 0x000fe40000000000 */
[----:B------:R-:W1:Y:S08]  /*0140*/  I2F.RP R0, R9 ;  /* 0x0000000900007306 */ /* 0x000e700000209400 */
[----:B-1----:R-:W1:Y:S02]  /*0150*/  MUFU.RCP R0, R0 ;  /* 0x0000000000007308 */ /* 0x002e640000001000 */
[----:B-1----:R-:W-:-:S02]  /*0160*/  VIADD R4, R0, 0xffffffe ;  /* 0x0ffffffe00047836 */ /* 0x002fc40000000000 */
[----:B------:R-:W-:-:S04]  /*0170*/  IMAD.MOV R0, RZ, RZ, -R12 ;  /* 0x000000ffff007224 */ /* 0x000fc800078e0a0c */
[----:B------:R1:W2:Y:S02]  /*0180*/  F2I.FTZ.U32.TRUNC.NTZ R5, R4 ;  /* 0x0000000400057305 */ /* 0x0002a4000021f000 */
[----:B-1----:R-:W-:Y:S02]  /*0190*/  IMAD.MOV.U32 R4, RZ, RZ, RZ ;  /* 0x000000ffff047224 */ /* 0x002fe400078e00ff */
[----:B--2---:R-:W-:-:S04]  /*01a0*/  IMAD.MOV R8, RZ, RZ, -R5 ;  /* 0x000000ffff087224 */ /* 0x004fc800078e0a05 */
[----:B------:R-:W-:Y:S02]  /*01b0*/  IMAD R11, R8, R9, RZ ;  /* 0x00000009080b7224 */ /* 0x000fe400078e02ff */
[----:B------:R-:W-:Y:S02]  /*01c0*/  IMAD.MOV.U32 R8, RZ, RZ, R10 ;  /* 0x000000ffff087224 */ /* 0x000fe400078e000a */
[----:B------:R-:W-:-:S06]  /*01d0*/  IMAD.HI.U32 R5, R5, R11, R4 ;  /* 0x0000000b05057227 */ /* 0x000fcc00078e0004 */
[----:B------:R-:W-:-:S04]  /*01e0*/  IMAD.HI.U32 R5, R5, R8, RZ ;  /* 0x0000000805057227 */ /* 0x000fc800078e00ff */
[----:B------:R-:W-:-:S05]  /*01f0*/  IMAD R0, R5, R0, R8 ;  /* 0x0000000005007224 */ /* 0x000fca00078e0208 */
[----:B------:R-:W-:-:S13]  /*0200*/  ISETP.GT.U32.AND P1, PT, R9, R0, PT ;  /* 0x000000000900720c */ /* 0x000fda0003f24070 */
[----:B------:R-:W-:Y:S02]  /*0210*/  @!P1 IMAD.IADD R0, R0, 0x1, -R9 ;  /* 0x0000000100009824 */ /* 0x000fe400078e0a09 */
[----:B------:R-:W-:Y:S01]  /*0220*/  @!P1 VIADD R5, R5, 0x1 ;  /* 0x0000000105059836 */ /* 0x000fe20000000000 */
[----:B------:R-:W-:Y:S02]  /*0230*/  ISETP.NE.AND P1, PT, R6, RZ, PT ;  /* 0x000000ff0600720c */ /* 0x000fe40003f25270 */
[----:B------:R-:W-:Y:S02]  /*0240*/  ISETP.GE.U32.AND P0, PT, R0, R9, PT ;  /* 0x000000090000720c */ /* 0x000fe40003f06070 */
[----:B------:R-:W-:-:S04]  /*0250*/  LOP3.LUT R0, R7, R6, RZ, 0x3c, !PT ;  /* 0x0000000607007212 */ /* 0x000fc800078e3cff */
[----:B------:R-:W-:Y:S01]  /*0260*/  ISETP.GE.AND P2, PT, R0, RZ, PT ;  /* 0x000000ff0000720c */ /* 0x000fe20003f46270 */
[----:B------:R-:W-:-:S06]  /*0270*/  VIADD R0, R2, 0x7f ;  /* 0x0000007f02007836 */ /* 0x000fcc0000000000 */
[----:B------:R-:W-:-:S04]  /*0280*/  @P0 VIADD R5, R5, 0x1 ;  /* 0x0000000105050836 */ /* 0x000fc80000000000 */
[----:B------:R-:W-:Y:S01]  /*0290*/  IMAD.MOV.U32 R4, RZ, RZ, R5 ;  /* 0x000000ffff047224 */ /* 0x000fe200078e0005 */
[----:B------:R-:W-:-:S03]  /*02a0*/  SHF.R.S32.HI R5, RZ, 0x1f, R0 ;  /* 0x0000001fff057819 */ /* 0x000fc60000011400 */
[----:B------:R-:W-:Y:S01]  /*02b0*/  @!P2 IMAD.MOV R4, RZ, RZ, -R4 ;  /* 0x000000ffff04a224 */ /* 0x000fe200078e0a04 */
[----:B------:R-:W-:Y:S02]  /*02c0*/  @!P1 LOP3.LUT R4, RZ, R6, RZ, 0x33, !PT ;  /* 0x00000006ff049212 */ /* 0x000fe400078e33ff */
[----:B------:R-:W-:-:S03]  /*02d0*/  LEA.HI R5, R5, R0, RZ, 0x7 ;  /* 0x0000000005057211 */ /* 0x000fc600078f38ff */
[----:B------:R-:W-:Y:S02]  /*02e0*/  IMAD.SHL.U32 R8, R4, 0x8, RZ ;  /* 0x0000000804087824 */ /* 0x000fe400078e00ff */
[----:B------:R-:W-:-:S03]  /*02f0*/  IMAD.MOV R4, RZ, RZ, -R4 ;  /* 0x000000ffff047224 */ /* 0x000fc600078e0a04 */
[----:B------:R-:W-:Y:S01]  /*0300*/  LEA.HI.SX32 R5, R5, -R8, 0x19 ;  /* 0x8000000805057211 */ /* 0x000fe200078fcaff */
[----:B------:R-:W-:-:S03]  /*0310*/  IMAD R6, R6, R4, R7 ;  /* 0x0000000406067224 */ /* 0x000fc600078e0207 */
[----:B------:R-:W-:Y:S02]  /*0320*/  VIMNMX R13, R5, 0x8, PT ;  /* 0x00000008050d7848 */ /* 0x000fe40003fe0100 */
[----:B------:R-:W-:Y:S02]  /*0330*/  IABS R11, R6 ;  /* 0x00000006000b7213 */ /* 0x000fe40000000000 */
[----:B------:R-:W-:-:S04]  /*0340*/  IABS R9, R13 ;  /* 0x0000000d00097213 */ /* 0x000fc80000000000 */
[----:B------:R-:W1:Y:S08]  /*0350*/  I2F.RP R0, R9 ;  /* 0x0000000900007306 */ /* 0x000e700000209400 */
[----:B-1----:R-:W1:Y:S02]  /*0360*/  MUFU.RCP R0, R0 ;  /* 0x0000000000007308 */ /* 0x002e640000001000 */
[----:B-1----:R-:W-:-:S06]  /*0370*/  VIADD R5, R0, 0xffffffe ;  /* 0x0ffffffe00057836 */ /* 0x002fcc0000000000 */
[----:B------:R-:W1:Y:S02]  /*0380*/  F2I.FTZ.U32.TRUNC.NTZ R5, R5 ;  /* 0x0000000500057305 */ /* 0x000e64000021f000 */
[----:B-1----:R-:W-:-:S04]  /*0390*/  IMAD.MOV R10, RZ, RZ, -R5 ;  /* 0x000000ffff0a7224 */ /* 0x002fc800078e0a05 */
[----:B------:R-:W-:Y:S01]  /*03a0*/  IMAD.MOV.U32 R4, RZ, RZ, R10 ;  /* 0x000000ffff047224 */ /* 0x000fe200078e000a */
[----:B------:R-:W-:-:S03]  /*03b0*/  IABS R10, R13 ;  /* 0x0000000d000a7213 */ /* 0x000fc60000000000 */
[----:B------:R-:W-:Y:S02]  /*03c0*/  IMAD R7, R4, R9, RZ ;  /* 0x0000000904077224 */ /* 0x000fe400078e02ff */
[----:B------:R-:W-:Y:S02]  /*03d0*/  IMAD.MOV.U32 R4, RZ, RZ, RZ ;  /* 0x000000ffff047224 */ /* 0x000fe400078e00ff */
[----:B------:R-:W-:Y:S02]  /*03e0*/  IMAD.MOV R0, RZ, RZ, -R10 ;  /* 0x000000ffff007224 */ /* 0x000fe400078e0a0a */
        /* <DEDUP_REMOVED lines=9> */
[----:B------:R-:W-:-:S07]  /*0480*/  ISETP.GE.AND P2, PT, R0, RZ, PT ;  /* 0x000000ff0000720c */ /* 0x000fce0003f46270 */
[----:B------:R-:W-:Y:S01]  /*0490*/  @P0 VIADD R4, R4, 0x1 ;  /* 0x0000000104040836 */ /* 0x000fe20000000000 */
[----:B------:R-:W-:-:S05]  /*04a0*/  ISETP.GT.AND P0, PT, R117, 0x7f, PT ;  /* 0x0000007f7500780c */ /* 0x000fca0003f04270 */
[----:B------:R-:W-:Y:S01]  /*04b0*/  @!P2 IMAD.MOV R4, RZ, RZ, -R4 ;  /* 0x000000ffff04a224 */ /* 0x000fe200078e0a04 */
[----:B------:R-:W-:-:S05]  /*04c0*/  @!P1 LOP3.LUT R4, RZ, R13, RZ, 0x33, !PT ;  /* 0x0000000dff049212 */ /* 0x000fca00078e33ff */
[----:B------:R-:W-:-:S04]  /*04d0*/  IMAD.MOV R0, RZ, RZ, -R4 ;  /* 0x000000ffff007224 */ /* 0x000fc800078e0a04 */
[----:B------:R-:W-:Y:S01]  /*04e0*/  IMAD R0, R13, R0, R6 ;  /* 0x000000000d007224 */ /* 0x000fe200078e0206 */
[----:B0-----:R-:W-:-:S03]  /*04f0*/  LOP3.LUT R6, R181, 0x7f, RZ, 0xc0, !PT ;  /* 0x0000007fb5067812 */ /* 0x001fc600078ec0ff */
[----:B------:R-:W-:Y:S01]  /*0500*/  IMAD.IADD R5, R8, 0x1, R0 ;  /* 0x0000000108057824 */ /* 0x000fe200078e0200 */
[----:B------:R-:W-:-:S03]  /*0510*/  SHF.R.U32.HI R0, RZ, 0x7, R181 ;  /* 0x00000007ff007819 */ /* 0x000fc600000116b5 */
[----:B------:R-:W-:Y:S01]  /*0520*/  IMAD R236, R5, 0x80, R6 ;  /* 0x0000008005ec7824 */ /* 0x000fe200078e0206 */
[----:B------:R-:W-:Y:S01]  /*0530*/  SGXT.U32 R0, R0, 0x1 ;  /* 0x000000010000781a */ /* 0x000fe20000000000 */
[----:B------:R-:W-:-:S03]  /*0540*/  IMAD.SHL.U32 R5, R4, 0x80, RZ ;  /* 0x0000008004057824 */ /* 0x000fc600078e00ff */
[----:B------:R0:W-:Y:S01]  /*0550*/  STL [R1+0x158], R236 ;  /* 0x000158ec01007387 */ /* 0x0001e20000100800 */
[----:B------:R-:W-:Y:S02]  /*0560*/  LOP3.LUT R125, R0, 0x2, RZ, 0xfc, !PT ;  /* 0x00000002007d7812 */ /* 0x000fe400078efcff */
[C---:B------:R-:W-:Y:S02]  /*0570*/  LOP3.LUT R15, R5.reuse, R0, RZ, 0xfc, !PT ;  /* 0x00000000050f7212 */ /* 0x040fe400078efcff */
[C-C-:B------:R-:W-:Y:S02]  /*0580*/  LOP3.LUT R17, R5.reuse, 0x2, R0.reuse, 0xfe, !PT ;  /* 0x0000000205117812 */ /* 0x140fe400078efe00 */
[C-C-:B------:R-:W-:Y:S01]  /*0590*/  LOP3.LUT R19, R5.reuse, 0x4, R0.reuse, 0xfe, !PT ;  /* 0x0000000405137812 */ /* 0x140fe200078efe00 */
[----:B------:R0:W-:Y:S01]  /*05a0*/  STL [R1+0x154], R15 ;  /* 0x0001540f01007387 */ /* 0x0001e20000100800 */
[C-C-:B------:R-:W-:Y:S02]  /*05b0*/  LOP3.LUT R21, R5.reuse, 0x6, R0.reuse, 0xfe, !PT ;  /* 0x0000000605157812 */ /* 0x140fe400078efe00 */
[C-C-:B------:R-:W-:Y:S01]  /*05c0*/  LOP3.LUT R23, R5.reuse, 0x8, R0.reuse, 0xfe, !PT ;  /* 0x0000000805177812 */ /* 0x140fe200078efe00 */
[----:B------:R0:W-:Y:S01]  /*05d0*/  STL [R1+0x150], R17 ;  /* 0x0001501101007387 */ /* 0x0001e20000100800 */
[----:B------:R-:W-:-:S02]  /*05e0*/  LOP3.LUT R89, R5, 0xa, R0, 0xfe, !PT ;  /* 0x0000000a05597812 */ /* 0x000fc400078efe00 */
[C-C-:B------:R-:W-:Y:S01]  /*05f0*/  LOP3.LUT R91, R5.reuse, 0xc, R0.reuse, 0xfe, !PT ;  /* 0x0000000c055b7812 */ /* 0x140fe200078efe00 */
[----:B------:R0:W-:Y:S01]  /*0600*/  STL [R1+0x14c], R19 ;  /* 0x00014c1301007387 */ /* 0x0001e20000100800 */
        /* <DEDUP_REMOVED lines=84> */
[----:B------:R-:W-:Y:S02]  /*0b50*/  LOP3.LUT R235, R5, 0x7e, R0, 0xfe, !PT ;  /* 0x0000007e05eb7812 */ /* 0x000fe400078efe00 */
[C---:B------:R-:W-:Y:S01]  /*0b60*/  LOP3.LUT R126, R0.reuse, 0x4, RZ, 0xfc, !PT ;  /* 0x00000004007e7812 */ /* 0x040fe200078efcff */
[----:B------:R0:W-:Y:S01]  /*0b70*/  STL [R1+0xd4], R191 ;  /* 0x0000d4bf01007387 */ /* 0x0001e20000100800 */
[----:B------:R-:W-:-:S02]  /*0b80*/  LOP3.LUT R127, R0, 0x6, RZ, 0xfc, !PT ;  /* 0x00000006007f7812 */ /* 0x000fc400078efcff */
[C---:B------:R-:W-:Y:S01]  /*0b90*/  LOP3.LUT R128, R0.reuse, 0x8, RZ, 0xfc, !PT ;  /* 0x0000000800807812 */ /* 0x040fe200078efcff */
[----:B------:R0:W-:Y:S01]  /*0ba0*/  STL [R1+0xd0], R192 ;  /* 0x0000d0c001007387 */ /* 0x0001e20000100800 */
[C---:B------:R-:W-:Y:S02]  /*0bb0*/  LOP3.LUT R129, R0.reuse, 0xa, RZ, 0xfc, !PT ;  /* 0x0000000a00817812 */ /* 0x040fe400078efcff */
[C---:B------:R-:W-:Y:S01]  /*0bc0*/  LOP3.LUT R130, R0.reuse, 0xc, RZ, 0xfc, !PT ;  /* 0x0000000c00827812 */ /* 0x040fe200078efcff */
[----:B------:R0:W-:Y:S01]  /*0bd0*/  STL [R1+0xcc], R193 ;  /* 0x0000ccc101007387 */ /* 0x0001e20000100800 */
[C---:B------:R-:W-:Y:S02]  /*0be0*/  LOP3.LUT R131, R0.reuse, 0xe, RZ, 0xfc, !PT ;  /* 0x0000000e00837812 */ /* 0x040fe400078efcff */
        /* <DEDUP_REMOVED lines=83> */
[----:B------:R-:W-:-:S03]  /*1120*/  LOP3.LUT R118, R0, 0x7e, RZ, 0xfc, !PT ;  /* 0x0000007e00767812 */ /* 0x000fc600078efcff */
[----:B------:R0:W-:Y:S04]  /*1130*/  STL [R1+0x58], R234 ;  /* 0x000058ea01007387 */ /* 0x0001e80000100800 */
[----:B------:R0:W-:Y:S01]  /*1140*/  STL [R1+0x54], R235 ;  /* 0x000054eb01007387 */ /* 0x0001e20000100800 */
[----:B------:R-:W-:Y:S05]  /*1150*/  @P0 BRA `(.L_x_0) ;  /* 0x0000000000940947 */ /* 0x000fea0003800000 */
[----:B------:R-:W-:Y:S01]  /*1160*/  IMAD.SHL.U32 R0, R181, 0x10, RZ ;  /* 0x00000010b5007824 */ /* 0x000fe200078e00ff */
[----:B------:R-:W-:Y:S02]  /*1170*/  CS2R R24, SRZ ;  /* 0x0000000000187805 */ /* 0x000fe4000001ff00 */
[----:B------:R-:W-:Y:S02]  /*1180*/  CS2R R26, SRZ ;  /* 0x00000000001a7805 */ /* 0x000fe4000001ff00 */
[----:B------:R-:W-:Y:S02]  /*1190*/  CS2R R28, SRZ ;  /* 0x00000000001c7805 */ /* 0x000fe4000001ff00 */
[----:B------:R-:W-:Y:S01]  /*11a0*/  CS2R R30, SRZ ;  /* 0x00000000001e7805 */ /* 0x000fe2000001ff00 */
[----:B------:R1:W-:Y:S01]  /*11b0*/  STL [R1+0x140], R0 ;  /* 0x0001400001007387 */ /* 0x0003e20000100800 */
[----:B------:R-:W-:Y:S02]  /*11c0*/  CS2R R32, SRZ ;  /* 0x0000000000207805 */ /* 0x000fe4000001ff00 */
[----:B------:R-:W-:-:S02]  /*11d0*/  CS2R R34, SRZ ;  /* 0x0000000000227805 */ /* 0x000fc4000001ff00 */
[----:B------:R-:W-:Y:S02]  /*11e0*/  CS2R R36, SRZ ;  /* 0x0000000000247805 */ /* 0x000fe4000001ff00 */
[----:B------:R-:W-:Y:S02]  /*11f0*/  CS2R R38, SRZ ;  /* 0x0000000000267805 */ /* 0x000fe4000001ff00 */
[----:B------:R-:W-:Y:S02]  /*1200*/  CS2R R40, SRZ ;  /* 0x0000000000287805 */ /* 0x000fe4000001ff00 */
[----:B------:R-:W-:Y:S02]  /*1210*/  CS2R R42, SRZ ;  /* 0x00000000002a7805 */ /* 0x000fe4000001ff00 */
[----:B------:R-:W-:Y:S02]  /*1220*/  CS2R R44, SRZ ;  /* 0x00000000002c7805 */ /* 0x000fe4000001ff00 */
[----:B------:R-:W-:-:S02]  /*1230*/  CS2R R46, SRZ ;  /* 0x00000000002e7805 */ /* 0x000fc4000001ff00 */
[----:B------:R-:W-:Y:S02]  /*1240*/  CS2R R48, SRZ ;  /* 0x0000000000307805 */ /* 0x000fe4000001ff00 */
[----:B-1----:R-:W-:Y:S02]  /*1250*/  LOP3.LUT R0, R0, 0x70, RZ, 0xc0, !PT ;  /* 0x0000007000007812 */ /* 0x002fe400078ec0ff */
[----:B------:R-:W-:Y:S02]  /*1260*/  CS2R R50, SRZ ;  /* 0x0000000000327805 */ /* 0x000fe4000001ff00 */
[----:B------:R-:W-:Y:S02]  /*1270*/  CS2R R52, SRZ ;  /* 0x0000000000347805 */ /* 0x000fe4000001ff00 */
[----:B------:R-:W-:Y:S02]  /*1280*/  CS2R R54, SRZ ;  /* 0x0000000000367805 */ /* 0x000fe4000001ff00 */
[----:B------:R-:W-:Y:S01]  /*1290*/  CS2R R56, SRZ ;  /* 0x0000000000387805 */ /* 0x000fe2000001ff00 */
[----:B------:R1:W-:Y:S01]  /*12a0*/  STL [R1+0x15c], R0 ;  /* 0x00015c0001007387 */ /* 0x0003e20000100800 */
        /* <DEDUP_REMOVED lines=14> */
[----:B------:R-:W-:Y:S01]  /*1390*/  CS2R R86, SRZ ;  /* 0x0000000000567805 */ /* 0x000fe2000001ff00 */
[----:B-1----:R-:W-:Y:S06]  /*13a0*/  BRA `(.L_x_1) ;  /* 0x0000009000a87947 */ /* 0x002fec0003800000 */
.L_x_0:
[----:B------:R-:W-:Y:S01]  /*13b0*/  IABS R8, R2 ;  /* 0x0000000200087213 */ /* 0x000fe20000000000 */
[----:B------:R-:W-:Y:S01]  /*13c0*/  ULDC UR4, c[0x0][0x234] ;  /* 0x00008d0000047ab9 */ /* 0x000fe20000000800 */
[----:B------:R-:W-:Y:S01]  /*13d0*/  IABS R9, R3 ;  /* 0x0000000300097213 */ /* 0x000fe20000000000 */
[----:B------:R-:W-:Y:S01]  /*13e0*/  ULDC.64 UR6, c[0x0][0x210] ;  /* 0x0000840000067ab9 */ /* 0x000fe20000000a00 */
[----:B------:R-:W1:Y:S01]  /*13f0*/  I2F.RP R10, R8 ;  /* 0x00000008000a7306 */ /* 0x000e620000209400 */
[----:B------:R-:W-:Y:S01]  /*1400*/  IABS R106, R234 ;  /* 0x000000ea006a7213 */ /* 0x000fe20000000000 */
[----:B------:R-:W-:Y:S01]  /*1410*/  ULDC UR8, c[0x0][0x238] ;  /* 0x00008e0000087ab9 */ /* 0x000fe20000000800 */
[----:B------:R-:W-:Y:S01]  /*1420*/  IABS R108, R233 ;  /* 0x000000e9006c7213 */ /* 0x000fe20000000000 */
[----:B------:R-:W-:Y:S01]  /*1430*/  IMAD R119, R119, UR8, RZ ;  /* 0x0000000877777c24 */ /* 0x000fe2000f8e02ff */
[----:B------:R-:W-:Y:S01]  /*1440*/  IABS R104, R232 ;  /* 0x000000e800687213 */ /* 0x000fe20000000000 */
[----:B------:R-:W-:Y:S01]  /*1450*/  IMAD R119, R122, UR8, RZ ;  /* 0x000000087a777c24 */ /* 0x000fe2000f8e02ff */
[----:B------:R-:W-:Y:S01]  /*1460*/  IABS R86, R231 ;  /* 0x000000e700567213 */ /* 0x000fe20000000000 */
[----:B------:R-:W2:Y:S01]  /*1470*/  I2F.RP R11, R9 ;  /* 0x00000009000b7306 */ /* 0x000ea20000209400 */
[----:B------:R-:W-:Y:S01]  /*1480*/  IABS R100, R229 ;  /* 0x000000e500647213 */ /* 0x000fe20000000000 */
[----:B------:R-:W-:Y:S01]  /*1490*/  UIADD3 UR5, UR16, 0x4000, URZ ;  /* 0x0000400010057890 */ /* 0x000fe2000fffe03f */
[----:B------:R-:W-:Y:S01]  /*14a0*/  IABS R102, R228 ;  /* 0x000000e400667213 */ /* 0x000fe20000000000 */
[----:B------:R-:W-:Y:S01]  /*14b0*/  IMAD R119, R0, UR8, RZ ;  /* 0x0000000800777c24 */ /* 0x000fe2000f8e02ff */
[----:B------:R-:W-:Y:S01]  /*14c0*/  IABS R96, R227 ;  /* 0x000000e300607213 */ /* 0x000fe20000000000 */
[----:B------:R-:W-:Y:S01]  /*14d0*/  IMAD R119, R179, UR8, RZ ;  /* 0x00000008b3777c24 */ /* 0x000fe2000f8e02ff */
[----:B------:R-:W-:Y:S01]  /*14e0*/  IABS R88, R226 ;  /* 0x000000e200587213 */ /* 0x000fe20000000000 */
[----:B-1----:R-:W1:Y:S01]  /*14f0*/  MUFU.RCP R10, R10 ;  /* 0x0000000a000a7308 */ /* 0x002e620000001000 */
[----:B------:R-:W-:Y:S01]  /*1500*/  IABS R92, R224 ;  /* 0x000000e0005c7213 */ /* 0x000fe20000000000 */
[----:B------:R-:W-:Y:S01]  /*1510*/  IMAD R119, R176, UR8, RZ ;  /* 0x00000008b0777c24 */ /* 0x000fe2000f8e02ff */
[----:B------:R-:W-:Y:S01]  /*1520*/  IABS R94, R223 ;  /* 0x000000df005e7213 */ /* 0x000fe20000000000 */
[----:B------:R-:W-:Y:S01]  /*1530*/  IMAD R119, R173, UR8, RZ ;  /* 0x00000008ad777c24 */ /* 0x000fe2000f8e02ff */
[----:B------:R-:W-:Y:S01]  /*1540*/  IABS R110, R222 ;  /* 0x000000de006e7213 */ /* 0x000fe20000000000 */
[----:B------:R-:W-:Y:S01]  /*1550*/  USHF.R.U32.HI UR5, URZ, 0x4, UR5 ;  /* 0x000000043f057899 */ /* 0x000fe20008011605 */
[----:B------:R-:W-:Y:S01]  /*1560*/  IABS R76, R221 ;  /* 0x000000dd004c7213 */ /* 0x000fe20000000000 */
[----:B--2---:R-:W2:Y:S01]  /*1570*/  MUFU.RCP R11, R11 ;  /* 0x0000000b000b7308 */ /* 0x004ea20000001000 */
[----:B------:R-:W-:Y:S01]  /*1580*/  IABS R80, R219 ;  /* 0x000000db00507213 */ /* 0x000fe20000000000 */
[----:B------:R-:W-:Y:S01]  /*1590*/  IMAD R119, R170, UR8, RZ ;  /* 0x00000008aa777c24 */ /* 0x000fe2000f8e02ff */
[----:B------:R-:W-:Y:S01]  /*15a0*/  IABS R82, R218 ;  /* 0x000000da00527213 */ /* 0x000fe20000000000 */
[----:B------:R-:W-:Y:S01]  /*15b0*/  IMAD R119, R167, UR8, RZ ;  /* 0x00000008a7777c24 */ /* 0x000fe2000f8e02ff */
[----:B------:R-:W-:Y:S01]  /*15c0*/  IABS R84, R217 ;  /* 0x000000d900547213 */ /* 0x000fe20000000000 */
[----:B------:R-:W-:Y:S01]  /*15d0*/  IMAD R119, R164, UR8, RZ ;  /* 0x00000008a4777c24 */ /* 0x000fe2000f8e02ff */
[----:B------:R-:W-:Y:S01]  /*15e0*/  IABS R68, R215 ;  /* 0x000000d700447213 */ /* 0x000fe20000000000 */
[----:B------:R-:W-:Y:S01]  /*15f0*/  IMAD R119, R161, UR8, RZ ;  /* 0x00000008a1777c24 */ /* 0x000fe2000f8e02ff */
[----:B------:R-:W-:Y:S01]  /*1600*/  IABS R72, R211 ;  /* 0x000000d300487213 */ /* 0x000fe20000000000 */
[----:B-1----:R-:W-:Y:S01]  /*1610*/  VIADD R4, R10, 0xffffffe ;  /* 0x0ffffffe0a047836 */ /* 0x002fe20000000000 */
[----:B------:R-:W-:Y:S01]  /*1620*/  IABS R10, R236 ;  /* 0x000000ec000a7213 */ /* 0x000fe20000000000 */
[----:B------:R-:W-:Y:S01]  /*1630*/  USGXT.U32 UR14, UR5, 0xe ;  /* 0x0000000e050e789a */ /* 0x000fe20008000000 */
[----:B------:R-:W-:Y:S01]  /*1640*/  IABS R74, R209 ;  /* 0x000000d1004a7213 */ /* 0x000fe20000000000 */
[----:B------:R1:W3:Y:S01]  /*1650*/  F2I.FTZ.U32.TRUNC.NTZ R5, R4 ;  /* 0x0000000400057305 */ /* 0x0002e2000021f000 */
[----:B------:R-:W-:Y:S01]  /*1660*/  IABS R194, R207 ;  /* 0x000000cf00c27213 */ /* 0x000fe20000000000 */
[----:B------:R-:W-:Y:S01]  /*1670*/  IMAD R119, R158, UR8, RZ ;  /* 0x000000089e777c24 */ /* 0x000fe2000f8e02ff */
[----:B------:R-:W-:Y:S01]  /*1680*/  IABS R196, R205 ;  /* 0x000000cd00c47213 */ /* 0x000fe20000000000 */
[----:B--2---:R-:W-:Y:S01]  /*1690*/  VIADD R6, R11, 0xffffffe ;  /* 0x0ffffffe0b067836 */ /* 0x004fe20000000000 */
[----:B------:R-:W-:Y:S01]  /*16a0*/  IABS R200, R201 ;  /* 0x000000c900c87213 */ /* 0x000fe20000000000 */
[----:B------:R-:W-:Y:S01]  /*16b0*/  IMAD R119, R153, UR8, RZ ;  /* 0x0000000899777c24 */ /* 0x000fe2000f8e02ff */
[----:B------:R-:W-:Y:S01]  /*16c0*/  IABS R202, R199 ;  /* 0x000000c700ca7213 */ /* 0x000fe20000000000 */
[----:B------:R2:W4:Y:S01]  /*16d0*/  F2I.FTZ.U32.TRUNC.NTZ R7, R6 ;  /* 0x0000000600077305 */ /* 0x000522000021f000 */
[----:B-1----:R-:W-:Y:S01]  /*16e0*/  IMAD.MOV.U32 R4, RZ, RZ, RZ ;  /* 0x000000ffff047224 */ /* 0x002fe200078e00ff */
[----:B------:R-:W-:Y:S01]  /*16f0*/  IABS R204, R197 ;  /* 0x000000c500cc7213 */ /* 0x000fe20000000000 */
[----:B------:R-:W-:Y:S01]  /*1700*/  IMAD R119, R148, UR8, RZ ;  /* 0x0000000894777c24 */ /* 0x000fe2000f8e02ff */
[----:B------:R-:W-:Y:S01]  /*1710*/  IABS R206, R195 ;  /* 0x000000c300ce7213 */ /* 0x000fe20000000000 */
[----:B------:R-:W-:Y:S01]  /*1720*/  IMAD R119, R145, UR8, RZ ;  /* 0x0000000891777c24 */ /* 0x000fe2000f8e02ff */
[----:B------:R-:W-:Y:S01]  /*1730*/  IABS R210, R192 ;  /* 0x000000c000d27213 */ /* 0x000fe20000000000 */
[----:B---3--:R-:W-:Y:S01]  /*1740*/  IMAD.MOV R13, RZ, RZ, -R5 ;  /* 0x000000ffff0d7224 */ /* 0x008fe200078e0a05 */
[----:B------:R-:W-:Y:S01]  /*1750*/  IABS R212, R191 ;  /* 0x000000bf00d47213 */ /* 0x000fe20000000000 */
[----:B--2---:R-:W-:Y:S01]  /*1760*/  IMAD.MOV.U32 R6, RZ, RZ, RZ ;  /* 0x000000ffff067224 */ /* 0x004fe200078e00ff */
[----:B------:R-:W-:Y:S01]  /*1770*/  IABS R214, R190 ;  /* 0x000000be00d67213 */ /* 0x000fe20000000000 */
[----:B------:R-:W-:Y:S01]  /*1780*/  IMAD R13, R13, R8, RZ ;  /* 0x000000080d0d7224 */ /* 0x000fe200078e02ff */
[----:B------:R-:W-:Y:S01]  /*1790*/  IABS R216, R189 ;  /* 0x000000bd00d87213 */ /* 0x000fe20000000000 */
[----:B------:R-:W-:Y:S01]  /*17a0*/  IMAD R119, R142, UR8, RZ ;  /* 0x000000088e777c24 */ /* 0x000fe2000f8e02ff */
[----:B------:R-:W-:Y:S01]  /*17b0*/  IABS R64, R187 ;  /* 0x000000bb00407213 */ /* 0x000fe20000000000 */
[----:B----4-:R-:W-:Y:S01]  /*17c0*/  IMAD.MOV R12, RZ, RZ, -R7 ;  /* 0x000000ffff0c7224 */ /* 0x010fe200078e0a07 */
[----:B------:R-:W-:Y:S01]  /*17d0*/  IABS R62, R186 ;  /* 0x000000ba003e7213 */ /* 0x000fe20000000000 */
[----:B------:R-:W-:Y:S01]  /*17e0*/  IMAD.HI.U32 R4, R5, R13, R4 ;  /* 0x0000000d05047227 */ /* 0x000fe200078e0004 */
[----:B------:R-:W-:Y:S01]  /*17f0*/  IABS R60, R185 ;  /* 0x000000b9003c7213 */ /* 0x000fe20000000000 */
[----:B------:R-:W-:Y:S01]  /*1800*/  ULDC UR25, c[0x0][0x23c] ;  /* 0x00008f0000197ab9 */ /* 0x000fe20000000800 */
[----:B------:R-:W-:Y:S01]  /*1810*/  IABS R58, R184 ;  /* 0x000000b8003a7213 */ /* 0x000fe20000000000 */
[----:B------:R-:W-:Y:S01]  /*1820*/  IMAD R11, R12, R9, RZ ;  /* 0x000000090c0b7224 */ /* 0x000fe200078e02ff */
[----:B------:R-:W-:Y:S01]  /*1830*/  IABS R12, R235 ;  /* 0x000000eb000c7213 */ /* 0x000fe20000000000 */
[----:B------:R-:W-:Y:S01]  /*1840*/  IMAD R119, R139, UR8, RZ ;  /* 0x000000088b777c24 */ /* 0x000fe2000f8e02ff */
[----:B------:R-:W-:Y:S01]  /*1850*/  IABS R54, R182 ;  /* 0x000000b600367213 */ /* 0x000fe20000000000 */
[----:B------:R-:W-:Y:S01]  /*1860*/  IMAD.HI.U32 R7, R7, R11, R6 ;  /* 0x0000000b07077227 */ /* 0x000fe200078e0006 */
[----:B------:R-:W-:-:S02]  /*1870*/  IABS R52, R116 ;  /* 0x0000007400347213 */ /* 0x000fc40000000000 */
[----:B------:R-:W-:Y:S01]  /*1880*/  IABS R50, R115 ;  /* 0x0000007300327213 */ /* 0x000fe20000000000 */
[----:B------:R-:W-:Y:S01]  /*1890*/  IMAD.MOV.U32 R11, RZ, RZ, R10 ;  /* 0x000000ffff0b7224 */ /* 0x000fe200078e000a */
[----:B------:R-:W-:Y:S01]  /*18a0*/  IABS R48, R114 ;  /* 0x0000007200307213 */ /* 0x000fe20000000000 */
[C---:B------:R-:W-:Y:S01]  /*18b0*/  IMAD.HI.U32 R5, R7.reuse, R12, RZ ;  /* 0x0000000c07057227 */ /* 0x040fe200078e00ff */
[----:B------:R-:W-:Y:S02]  /*18c0*/  IABS R44, R112 ;  /* 0x00000070002c7213 */ /* 0x000fe40000000000 */
[----:B------:R-:W-:Y:S01]  /*18d0*/  IABS R42, R111 ;  /* 0x0000006f002a7213 */ /* 0x000fe20000000000 */
[----:B------:R-:W-:Y:S01]  /*18e0*/  IMAD.HI.U32 R4, R4, R11, RZ ;  /* 0x0000000b04047227 */ /* 0x000fe200078e00ff */
[----:B------:R-:W-:Y:S02]  /*18f0*/  IABS R40, R109 ;  /* 0x0000006d00287213 */ /* 0x000fe40000000000 */
[----:B------:R-:W-:Y:S01]  /*1900*/  IABS R38, R107 ;  /* 0x0000006b00267213 */ /* 0x000fe20000000000 */
[----:B------:R-:W-:Y:S01]  /*1910*/  IMAD.MOV R4, RZ, RZ, -R4 ;  /* 0x000000ffff047224 */ /* 0x000fe200078e0a04 */
[----:B------:R-:W-:Y:S01]  /*1920*/  IABS R34, R103 ;  /* 0x0000006700227213 */ /* 0x000fe20000000000 */
[----:B------:R-:W-:Y:S01]  /*1930*/  IMAD.HI.U32 R6, R7, R106, RZ ;  /* 0x0000006a07067227 */ /* 0x000fe200078e00ff */
[----:B------:R-:W-:-:S02]  /*1940*/  IABS R22, R101 ;  /* 0x0000006500167213 */ /* 0x000fc40000000000 */
[----:B------:R-:W-:Y:S01]  /*1950*/  IABS R20, R99 ;  /* 0x0000006300147213 */ /* 0x000fe20000000000 */
[----:B------:R-:W-:Y:S01]  /*1960*/  IMAD.MOV R5, RZ, RZ, -R5 ;  /* 0x000000ffff057224 */ /* 0x000fe200078e0a05 */
[----:B------:R-:W-:Y:S01]  /*1970*/  IABS R16, R93 ;  /* 0x0000005d00107213 */ /* 0x000fe20000000000 */
[C---:B------:R-:W-:Y:S01]  /*1980*/  IMAD R10, R8.reuse, R4, R11 ;  /* 0x00000004080a7224 */ /* 0x040fe200078e020b */
[----:B------:R-:W-:Y:S01]  /*1990*/  IABS R24, R15 ;  /* 0x0000000f00187213 */ /* 0x000fe20000000000 */
[----:B------:R-:W-:Y:S01]  /*19a0*/  IMAD.HI.U32 R4, R7, R108, RZ ;  /* 0x0000006c07047227 */ /* 0x000fe200078e00ff */
[----:B------:R-:W-:Y:S02]  /*19b0*/  IABS R98, R230 ;  /* 0x000000e600627213 */ /* 0x000fe40000000000 */
[----:B------:R-:W-:Y:S01]  /*19c0*/  ISETP.GT.U32.AND P0, PT, R8, R10, PT ;  /* 0x0000000a0800720c */ /* 0x000fe20003f04070 */
[----:B------:R-:W-:Y:S01]  /*19d0*/  IMAD.MOV R13, RZ, RZ, -R6 ;  /* 0x000000ffff0d7224 */ /* 0x000fe200078e0a06 */
[----:B------:R-:W-:Y:S01]  /*19e0*/  IABS R90, R225 ;  /* 0x000000e1005a7213 */ /* 0x000fe20000000000 */
[----:B------:R-:W-:Y:S01]  /*19f0*/  IMAD R6, R9, R5, R12 ;  /* 0x0000000509067224 */ /* 0x000fe200078e020c */
[----:B------:R-:W-:Y:S01]  /*1a00*/  IABS R78, R220 ;  /* 0x000000dc004e7213 */ /* 0x000fe20000000000 */
[----:B------:R-:W-:Y:S01]  /*1a10*/  IMAD.MOV R5, RZ, RZ, -R4 ;  /* 0x000000ffff057224 */ /* 0x000fe200078e0a04 */
[----:B------:R-:W-:Y:S01]  /*1a20*/  IABS R70, R213 ;  /* 0x000000d500467213 */ /* 0x000fe20000000000 */
[----:B------:R-:W-:Y:S01]  /*1a30*/  IMAD.HI.U32 R4, R7, R104, RZ ;  /* 0x0000006807047227 */ /* 0x000fe200078e00ff */
[----:B------:R-:W-:-:S02]  /*1a40*/  ISETP.GT.U32.AND P5, PT, R9, R6, PT ;  /* 0x000000060900720c */ /* 0x000fc40003fa4070 */
[----:B------:R-:W-:Y:S01]  /*1a50*/  IABS R198, R203 ;  /* 0x000000cb00c67213 */ /* 0x000fe20000000000 */
[----:B------:R-:W-:Y:S01]  /*1a60*/  IMAD R108, R9, R5, R108 ;  /* 0x00000005096c7224 */ /* 0x000fe200078e026c */
[----:B------:R-:W-:Y:S01]  /*1a70*/  IABS R208, R193 ;  /* 0x000000c100d07213 */ /* 0x000fe20000000000 */
[----:B------:R-:W-:Y:S01]  /*1a80*/  IMAD.MOV R12, RZ, RZ, -R4 ;  /* 0x000000ffff0c7224 */ /* 0x000fe200078e0a04 */
[----:B------:R-:W-:Y:S01]  /*1a90*/  IABS R66, R188 ;  /* 0x000000bc00427213 */ /* 0x000fe20000000000 */
[----:B------:R-:W-:Y:S01]  /*1aa0*/  IMAD.HI.U32 R5, R7, R86, RZ ;  /* 0x0000005607057227 */ /* 0x000fe200078e00ff */
[----:B------:R-:W-:Y:S02]  /*1ab0*/  ISETP.GT.U32.AND P2, PT, R9, R108, PT ;  /* 0x0000006c0900720c */ /* 0x000fe40003f44070 */
[----:B------:R-:W-:Y:S01]  /*1ac0*/  IABS R56, R183 ;  /* 0x000000b700387213 */ /* 0x000fe20000000000 */
[----:B------:R-:W-:Y:S01]  /*1ad0*/  IMAD.HI.U32 R4, R7, R100, RZ ;  /* 0x0000006407047227 */ /* 0x000fe200078e00ff */
[----:B------:R-:W-:-:S02]  /*1ae0*/  IABS R46, R113 ;  /* 0x00000071002e7213 */ /* 0x000fc40000000000 */
[----:B------:R-:W-:Y:S01]  /*1af0*/  IABS R36, R105 ;  /* 0x0000006900247213 */ /* 0x000fe20000000000 */
[----:B------:R-:W-:Y:S01]  /*1b00*/  IMAD R104, R9, R12, R104 ;  /* 0x0000000c09687224 */ /* 0x000fe200078e0268 */
[----:B------:R-:W-:Y:S01]  /*1b10*/  IABS R18, R95 ;  /* 0x0000005f00127213 */ /* 0x000fe20000000000 */
[----:B------:R-:W-:Y:S01]  /*1b20*/  IMAD.MOV R5, RZ, RZ, -R5 ;  /* 0x000000ffff057224 */ /* 0x000fe200078e0a05 */
[----:B------:R-:W-:Y:S01]  /*1b30*/  IABS R32, R97 ;  /* 0x0000006100207213 */ /* 0x000fe20000000000 */
[----:B------:R-:W-:Y:S01]  /*1b40*/  IMAD.MOV R12, RZ, RZ, -R4 ;  /* 0x000000ffff0c7224 */ /* 0x000fe200078e0a04 */
[----:B------:R-:W-:Y:S01]  /*1b50*/  IABS R14, R91 ;  /* 0x0000005b000e7213 */ /* 0x000fe20000000000 */
[----:B------:R-:W-:Y:S01]  /*1b60*/  IMAD.HI.U32 R4, R7, R102, RZ ;  /* 0x0000006607047227 */ /* 0x000fe200078e00ff */
[----:B------:R-:W-:Y:S02]  /*1b70*/  IABS R26, R89 ;  /* 0x00000059001a7213 */ /* 0x000fe40000000000 */
[----:B------:R-:W-:Y:S01]  /*1b80*/  IABS R28, R21 ;  /* 0x00000015001c7213 */ /* 0x000fe20000000000 */
[----:B------:R-:W-:Y:S01]  /*1b90*/  IMAD R86, R9, R5, R86 ;  /* 0x0000000509567224 */ /* 0x000fe200078e0256 */
[----:B------:R-:W-:Y:S01]  /*1ba0*/  IABS R30, R17 ;  /* 0x00000011001e7213 */ /* 0x000fe20000000000 */
[----:B------:R-:W-:-:S02]  /*1bb0*/  IMAD.MOV R5, RZ, RZ, -R4 ;  /* 0x000000ffff057224 */ /* 0x000fc400078e0a04 */
[----:B------:R-:W-:-:S04]  /*1bc0*/  IMAD.HI.U32 R4, R7, R96, RZ ;  /* 0x0000006007047227 */ /* 0x000fc800078e00ff */
[C---:B------:R-:W-:Y:S02]  /*1bd0*/  IMAD R100, R9.reuse, R12, R100 ;  /* 0x0000000c09647224 */ /* 0x040fe400078e0264 */
[----:B------:R-:W-:Y:S02]  /*1be0*/  IMAD R102, R9, R5, R102 ;  /* 0x0000000509667224 */ /* 0x000fe400078e0266 */
[----:B------:R-:W-:Y:S02]  /*1bf0*/  IMAD.MOV R12, RZ, RZ, -R4 ;  /* 0x000000ffff0c7224 */ /* 0x000fe400078e0a04 */
[----:B------:R-:W-:-:S04]  /*1c00*/  IMAD.HI.U32 R5, R7, R88, RZ ;  /* 0x0000005807057227 */ /* 0x000fc800078e00ff */
[----:B------:R-:W-:-:S04]  /*1c10*/  IMAD.HI.U32 R4, R7, R92, RZ ;  /* 0x0000005c07047227 */ /* 0x000fc800078e00ff */
[----:B------:R-:W-:Y:S02]  /*1c20*/  IMAD R96, R9, R12, R96 ;  /* 0x0000000c09607224 */ /* 0x000fe400078e0260 */
[----:B------:R-:W-:Y:S02]  /*1c30*/  IMAD.MOV R5, RZ, RZ, -R5 ;  /* 0x000000ffff057224 */ /* 0x000fe400078e0a05 */
[----:B------:R-:W-:Y:S02]  /*1c40*/  IMAD.MOV R12, RZ, RZ, -R4 ;  /* 0x000000ffff0c7224 */ /* 0x000fe400078e0a04 */
[----:B------:R-:W-:-:S04]  /*1c50*/  IMAD.HI.U32 R4, R7, R94, RZ ;  /* 0x0000005e07047227 */ /* 0x000fc800078e00ff */
[----:B------:R-:W-:Y:S02]  /*1c60*/  IMAD R88, R9, R5, R88 ;  /* 0x0000000509587224 */ /* 0x000fe400078e0258 */
[----:B------:R-:W-:Y:S02]  /*1c70*/  IMAD.MOV R5, RZ, RZ, -R4 ;  /* 0x000000ffff057224 */ /* 0x000fe400078e0a04 */
        /* <DEDUP_REMOVED lines=103> */
[----:B------:R-:W-:Y:S02]  /*22f0*/  IMAD.MOV R4, RZ, RZ, -R4 ;  /* 0x000000ffff047224 */ /* 0x000fe400078e0a04 */
[----:B------:R-:W-:Y:S01]  /*2300*/  @!P0 IMAD.IADD R10, R10, 0x1, -R8 ;  /* 0x000000010a0a8824 */ /* 0x000fe200078e0a08 */
[C---:B------:R-:W-:Y:S01]  /*2310*/  ISETP.GT.U32.AND P0, PT, R9.reuse, R104, PT ;  /* 0x000000680900720c */ /* 0x040fe20003f04070 */
[----:B------:R-:W-:Y:S02]  /*2320*/  IMAD R4, R9, R4, R24 ;  /* 0x0000000409047224 */ /* 0x000fe400078e0218 */
[----:B------:R-:W-:Y:S01]  /*2330*/  IMAD.HI.U32 R11, R7, R98, RZ ;  /* 0x00000062070b7227 */ /* 0x000fe200078e00ff */
[----:B------:R-:W-:Y:S02]  /*2340*/  ISETP.GT.U32.AND P1, PT, R8, R10, PT ;  /* 0x0000000a0800720c */ /* 0x000fe40003f24070 */
[C---:B------:R-:W-:Y:S01]  /*2350*/  ISETP.GT.U32.AND P4, PT, R9.reuse, R4, PT ;  /* 0x000000040900720c */ /* 0x040fe20003f84070 */
[----:B------:R-:W-:-:S02]  /*2360*/  IMAD R106, R9, R13, R106 ;  /* 0x0000000d096a7224 */ /* 0x000fc400078e026a */
[----:B------:R-:W-:Y:S02]  /*2370*/  IMAD.MOV R11, RZ, RZ, -R11 ;  /* 0x000000ffff0b7224 */ /* 0x000fe400078e0a0b */
[--C-:B------:R-:W-:Y:S01]  /*2380*/  @!P5 IMAD.IADD R6, R6, 0x1, -R9.reuse ;  /* 0x000000010606d824 */ /* 0x100fe200078e0a09 */
[C---:B------:R-:W-:Y:S01]  /*2390*/  ISETP.GT.U32.AND P6, PT, R9.reuse, R106, PT ;  /* 0x0000006a0900720c */ /* 0x040fe20003fc4070 */
[C---:B------:R-:W-:Y:S01]  /*23a0*/  IMAD R98, R9.reuse, R11, R98 ;  /* 0x0000000b09627224 */ /* 0x040fe200078e0262 */
[C---:B------:R-:W-:Y:S01]  /*23b0*/  ISETP.GT.U32.AND P5, PT, R9.reuse, R102, PT ;  /* 0x000000660900720c */ /* 0x040fe20003fa4070 */
[--C-:B------:R-:W-:Y:S02]  /*23c0*/  @!P0 IMAD.IADD R104, R104, 0x1, -R9.reuse ;  /* 0x0000000168688824 */ /* 0x100fe400078e0a09 */
[----:B------:R-:W-:Y:S01]  /*23d0*/  @!P1 IMAD.IADD R10, R10, 0x1, -R8 ;  /* 0x000000010a0a9824 */ /* 0x000fe200078e0a08 */
[C---:B------:R-:W-:Y:S01]  /*23e0*/  ISETP.GT.U32.AND P1, PT, R9.reuse, R86, PT ;  /* 0x000000560900720c */ /* 0x040fe20003f24070 */
[--C-:B------:R-:W-:Y:S01]  /*23f0*/  @!P4 IMAD.IADD R4, R4, 0x1, -R9.reuse ;  /* 0x000000010404c824 */ /* 0x100fe200078e0a09 */
[C---:B------:R-:W-:Y:S01]  /*2400*/  ISETP.GT.U32.AND P3, PT, R9.reuse, R98, PT ;  /* 0x000000620900720c */ /* 0x040fe20003f64070 */
[----:B------:R-:W-:Y:S01]  /*2410*/  @!P2 IMAD.IADD R108, R108, 0x1, -R9 ;  /* 0x000000016c6ca824 */ /* 0x000fe200078e0a09 */
[----:B------:R-:W-:Y:S01]  /*2420*/  ISETP.GT.U32.AND P4, PT, R9, R100, PT ;  /* 0x000000640900720c */ /* 0x000fe20003f84070 */
[----:B------:R-:W-:Y:S01]  /*2430*/  IMAD.HI.U32 R11, R7, R90, RZ ;  /* 0x0000005a070b7227 */ /* 0x000fe200078e00ff */
[----:B------:R-:W-:-:S02]  /*2440*/  ISETP.GT.U32.AND P0, PT, R9, R4, PT ;  /* 0x000000040900720c */ /* 0x000fc40003f04070 */
[C---:B------:R-:W-:Y:S01]  /*2450*/  ISETP.GT.U32.AND P2, PT, R9.reuse, R88, PT ;  /* 0x000000580900720c */ /* 0x040fe20003f44070 */
[--C-:B------:R-:W-:Y:S01]  /*2460*/  @!P6 IMAD.IADD R106, R106, 0x1, -R9.reuse ;  /* 0x000000016a6ae824 */ /* 0x100fe200078e0a09 */
        /* <DEDUP_REMOVED lines=9> */
[----:B------:R-:W-:Y:S01]  /*2500*/  @!P0 IMAD.IADD R4, R4, 0x1, -R9 ;  /* 0x0000000104048824 */ /* 0x000fe200078e0a09 */
[----:B------:R-:W-:Y:S01]  /*2510*/  ISETP.GT.U32.AND P0, PT, R9, R98, PT ;  /* 0x000000620900720c */ /* 0x000fe20003f04070 */
[----:B------:R-:W-:Y:S01]  /*2520*/  IMAD.MOV R11, RZ, RZ, -R11 ;  /* 0x000000ffff0b7224 */ /* 0x000fe200078e0a0b */
[----:B------:R-:W-:Y:S01]  /*2530*/  SHF.R.S32.HI R8, RZ, 0x1f, R117 ;  /* 0x0000001fff087819 */ /* 0x000fe20000011475 */
[----:B------:R-:W-:-:S02]  /*2540*/  @!P6 IMAD.IADD R96, R96, 0x1, -R9 ;  /* 0x000000016060e824 */ /* 0x000fc400078e0a09 */
[C---:B------:R-:W-:Y:S01]  /*2550*/  IMAD R90, R9.reuse, R11, R90 ;  /* 0x0000000b095a7224 */ /* 0x040fe200078e025a */
[----:B------:R-:W-:Y:S01]  /*2560*/  LEA.HI R117, R8, R117, RZ, 0x7 ;  /* 0x0000007508757211 */ /* 0x000fe200078f38ff */
        /* <DEDUP_REMOVED lines=12> */
[----:B------:R-:W-:Y:S01]  /*2630*/  IMAD.HI.U32 R11, R7, R78, RZ ;  /* 0x0000004e070b7227 */ /* 0x000fe200078e00ff */
[----:B------:R-:W-:-:S03]  /*2640*/  ISETP.GT.U32.AND P6, PT, R9, R88, PT ;  /* 0x000000580900720c */ /* 0x000fc60003fc4070 */
[----:B------:R-:W-:Y:S02]  /*2650*/  IMAD.MOV R11, RZ, RZ, -R11 ;  /* 0x000000ffff0b7224 */ /* 0x000fe400078e0a0b */
[--C-:B------:R-:W-:Y:S01]  /*2660*/  @!P2 IMAD.IADD R86, R86, 0x1, -R9.reuse ;  /* 0x000000015656a824 */ /* 0x100fe200078e0a09 */
[C---:B------:R-:W-:Y:S01]  /*2670*/  ISETP.GT.U32.AND P2, PT, R9.reuse, R92, PT ;  /* 0x0000005c0900720c */ /* 0x040fe20003f44070 */
[C---:B------:R-:W-:Y:S02]  /*2680*/  IMAD R78, R9.reuse, R11, R78 ;  /* 0x0000000b094e7224 */ /* 0x040fe400078e024e */
[--C-:B------:R-:W-:Y:S01]  /*2690*/  @!P1 IMAD.IADD R100, R100, 0x1, -R9.reuse ;  /* 0x0000000164649824 */ /* 0x100fe200078e0a09 */
[C---:B------:R-:W-:Y:S01]  /*26a0*/  ISETP.GT.U32.AND P1, PT, R9.reuse, R110, PT ;  /* 0x0000006e0900720c */ /* 0x040fe20003f24070 */
[----:B------:R-:W-:Y:S01]  /*26b0*/  @!P3 IMAD.IADD R102, R102, 0x1, -R9 ;  /* 0x000000016666b824 */ /* 0x000fe200078e0a09 */
[----:B------:R-:W-:Y:S01]  /*26c0*/  ISETP.GT.U32.AND P3, PT, R9, R76, PT ;  /* 0x0000004c0900720c */ /* 0x000fe20003f64070 */
[----:B------:R-:W-:-:S04]  /*26d0*/  IMAD.HI.U32 R11, R7, R70, RZ ;  /* 0x00000046070b7227 */ /* 0x000fc800078e00ff */
[--C-:B------:R-:W-:Y:S01]  /*26e0*/  @!P4 IMAD.IADD R96, R96, 0x1, -R9.reuse ;  /* 0x000000016060c824 */ /* 0x100fe200078e0a09 */
[C---:B------:R-:W-:Y:S01]  /*26f0*/  ISETP.GT.U32.AND P4, PT, R9.reuse, R78, PT ;  /* 0x0000004e0900720c */ /* 0x040fe20003f84070 */
[--C-:B------:R-:W-:Y:S01]  /*2700*/  @!P5 IMAD.IADD R90, R90, 0x1, -R9.reuse ;  /* 0x000000015a5ad824 */ /* 0x100fe200078e0a09 */
[C---:B------:R-:W-:Y:S01]  /*2710*/  ISETP.GT.U32.AND P5, PT, R9.reuse, R82, PT ;  /* 0x000000520900720c */ /* 0x040fe20003fa4070 */
[----:B------:R-:W-:Y:S01]  /*2720*/  @!P0 IMAD.IADD R94, R94, 0x1, -R9 ;  /* 0x000000015e5e8824 */ /* 0x000fe200078e0a09 */
[C---:B------:R-:W-:Y:S01]  /*2730*/  ISETP.GT.U32.AND P0, PT, R9.reuse, R68, PT ;  /* 0x000000440900720c */ /* 0x040fe20003f04070 */
[----:B------:R-:W-:Y:S02]  /*2740*/  IMAD.MOV R11, RZ, RZ, -R11 ;  /* 0x000000ffff0b7224 */ /* 0x000fe400078e0a0b */
[----:B------:R-:W-:Y:S01]  /*2750*/  @!P6 IMAD.IADD R88, R88, 0x1, -R9 ;  /* 0x000000015858e824 */ /* 0x000fe200078e0a09 */
[C---:B------:R-:W-:Y:S01]  /*2760*/  ISETP.GT.U32.AND P6, PT, R9.reuse, R80, PT ;  /* 0x000000500900720c */ /* 0x040fe20003fc4070 */
[----:B------:R-:W-:-:S02]  /*2770*/  IMAD R70, R9, R11, R70 ;  /* 0x0000000b09467224 */ /* 0x000fc400078e0246 */
        /* <DEDUP_REMOVED lines=34> */
[--C-:B------:R-:W-:Y:S01]  /*29a0*/  @!P4 IMAD.IADD R80, R80, 0x1, -R9.reuse ;  /* 0x000000015050c824 */ /* 0x100fe200078e0a09 */
[C---:B------:R-:W-:Y:S01]  /*29b0*/  ISETP.GT.U32.AND P4, PT, R9.reuse, R194, PT ;  /* 0x000000c20900720c */ /* 0x040fe20003f84070 */
[--C-:B------:R-:W-:Y:S01]  /*29c0*/  @!P5 IMAD.IADD R82, R82, 0x1, -R9.reuse ;  /* 0x000000015252d824 */ /* 0x100fe200078e0a09 */
[C---:B------:R-:W-:Y:S01]  /*29d0*/  ISETP.GT.U32.AND P5, PT, R9.reuse, R196, PT ;  /* 0x000000c40900720c */ /* 0x040fe20003fa4070 */
[----:B------:R-:W-:Y:S01]  /*29e0*/  @!P0 IMAD.IADD R68, R68, 0x1, -R9 ;  /* 0x0000000144448824 */ /* 0x000fe200078e0a09 */
[C---:B------:R-:W-:Y:S01]  /*29f0*/  ISETP.GT.U32.AND P0, PT, R9.reuse, R200, PT ;  /* 0x000000c80900720c */ /* 0x040fe20003f04070 */
[----:B------:R-:W-:-:S02]  /*2a00*/  IMAD R198, R9, R11, R198 ;  /* 0x0000000b09c67224 */ /* 0x000fc400078e02c6 */
[----:B------:R-:W-:-:S04]  /*2a10*/  IMAD.HI.U32 R11, R7, R208, RZ ;  /* 0x000000d0070b7227 */ /* 0x000fc800078e00ff */
[----:B------:R-:W-:Y:S02]  /*2a20*/  IMAD.MOV R11, RZ, RZ, -R11 ;  /* 0x000000ffff0b7224 */ /* 0x000fe400078e0a0b */
[--C-:B------:R-:W-:Y:S01]  /*2a30*/  @!P6 IMAD.IADD R90, R90, 0x1, -R9.reuse ;  /* 0x000000015a5ae824 */ /* 0x100fe200078e0a09 */
[C---:B------:R-:W-:Y:S01]  /*2a40*/  ISETP.GT.U32.AND P6, PT, R9.reuse, R74, PT ;  /* 0x0000004a0900720c */ /* 0x040fe20003fc4070 */
[C---:B------:R-:W-:Y:S02]  /*2a50*/  IMAD R208, R9.reuse, R11, R208 ;  /* 0x0000000b09d07224 */ /* 0x040fe400078e02d0 */
        /* <DEDUP_REMOVED lines=93> */
[C---:B------:R-:W-:Y:S02]  /*3030*/  IMAD R22, R9.reuse, R5, R22 ;  /* 0x0000000509167224 */ /* 0x040fe400078e0216 */
[----:B------:R-:W-:-:S02]  /*3040*/  IMAD R36, R9, R11, R36 ;  /* 0x0000000b09247224 */ /* 0x000fc400078e0224 */
[----:B------:R-:W-:-:S04]  /*3050*/  IMAD.HI.U32 R11, R7, R18, RZ ;  /* 0x00000012070b7227 */ /* 0x000fc800078e00ff */
        /* <DEDUP_REMOVED lines=12> */
[--C-:B------:R-:W-:Y:S01]  /*3120*/  @!P5 IMAD.IADD R58, R58, 0x1, -R9.reuse ;  /* 0x000000013a3ad824 */ /* 0x100fe200078e0a09 */
[C---:B------:R-:W-:Y:S01]  /*3130*/  ISETP.GT.U32.AND P5, PT, R9.reuse, R44, PT ;  /* 0x0000002c0900720c */ /* 0x040fe20003fa4070 */
[----:B------:R-:W-:Y:S01]  /*3140*/  @!P0 IMAD.IADD R54, R54, 0x1, -R9 ;  /* 0x0000000136368824 */ /* 0x000fe200078e0a09 */
[C---:B------:R-:W-:Y:S01]  /*3150*/  ISETP.GT.U32.AND P0, PT, R9.reuse, R40, PT ;  /* 0x000000280900720c */ /* 0x040fe20003f04070 */
[----:B------:R-:W-:Y:S02]  /*3160*/  IMAD.MOV R5, RZ, RZ, -R5 ;  /* 0x000000ffff057224 */ /* 0x000fe400078e0a05 */
[C---:B------:R-:W-:Y:S01]  /*3170*/  IMAD R18, R9.reuse, R11, R18 ;  /* 0x0000000b09127224 */ /* 0x040fe200078e0212 */
[----:B------:R-:W-:Y:S01]  /*3180*/  IABS R11, R23 ;  /* 0x00000017000b7213 */ /* 0x000fe20000000000 */
[----:B------:R-:W-:-:S02]  /*3190*/  IMAD R32, R9, R5, R32 ;  /* 0x0000000509207224 */ /* 0x000fc400078e0220 */
[----:B------:R-:W-:-:S04]  /*31a0*/  IMAD.HI.U32 R5, R7, R14, RZ ;  /* 0x0000000e07057227 */ /* 0x000fc800078e00ff */
[----:B------:R-:W-:Y:S02]  /*31b0*/  IMAD.MOV.U32 R24, RZ, RZ, R11 ;  /* 0x000000ffff187224 */ /* 0x000fe400078e000b */
        /* <DEDUP_REMOVED lines=9> */
[----:B------:R-:W-:-:S04]  /*3250*/  IMAD.HI.U32 R11, R7, R26, RZ ;  /* 0x0000001a070b7227 */ /* 0x000fc800078e00ff */
[----:B------:R-:W-:-:S04]  /*3260*/  IMAD.HI.U32 R12, R7, R28, RZ ;  /* 0x0000001c070c7227 */ /* 0x000fc800078e00ff */
[--C-:B------:R-:W-:Y:S01]  /*3270*/  @!P4 IMAD.IADD R46, R46, 0x1, -R9.reuse ;  /* 0x000000012e2ec824 */ /* 0x100fe200078e0a09 */
[C---:B------:R-:W-:Y:S01]  /*3280*/  ISETP.GT.U32.AND P4, PT, R9.reuse, R22, PT ;  /* 0x000000160900720c */ /* 0x040fe20003f84070 */
[--C-:B------:R-:W-:Y:S01]  /*3290*/  @!P5 IMAD.IADD R44, R44, 0x1, -R9.reuse ;  /* 0x000000012c2cd824 */ /* 0x100fe200078e0a09 */
[C---:B------:R-:W-:Y:S01]  /*32a0*/  ISETP.GT.U32.AND P5, PT, R9.reuse, R20, PT ;  /* 0x000000140900720c */ /* 0x040fe20003fa4070 */
[----:B------:R-:W-:Y:S01]  /*32b0*/  @!P0 IMAD.IADD R40, R40, 0x1, -R9 ;  /* 0x0000000128288824 */ /* 0x000fe200078e0a09 */
[C---:B------:R-:W-:Y:S01]  /*32c0*/  ISETP.GT.U32.AND P0, PT, R9.reuse, R18, PT ;  /* 0x000000120900720c */ /* 0x040fe20003f04070 */
[----:B------:R-:W-:Y:S02]  /*32d0*/  IMAD R14, R9, R13, R14 ;  /* 0x0000000d090e7224 */ /* 0x000fe400078e020e */
[----:B------:R-:W-:Y:S02]  /*32e0*/  IMAD.MOV R5, RZ, RZ, -R5 ;  /* 0x000000ffff057224 */ /* 0x000fe400078e0a05 */
[----:B------:R-:W-:-:S02]  /*32f0*/  IMAD.MOV R11, RZ, RZ, -R11 ;  /* 0x000000ffff0b7224 */ /* 0x000fc400078e0a0b */
[----:B------:R-:W-:Y:S02]  /*3300*/  IMAD.MOV R13, RZ, RZ, -R12 ;  /* 0x000000ffff0d7224 */ /* 0x000fe400078e0a0c */
[C---:B------:R-:W-:Y:S02]  /*3310*/  IMAD R12, R9.reuse, R5, R24 ;  /* 0x00000005090c7224 */ /* 0x040fe400078e0218 */
[C---:B------:R-:W-:Y:S02]  /*3320*/  IMAD R26, R9.reuse, R11, R26 ;  /* 0x0000000b091a7224 */ /* 0x040fe400078e021a */
[C---:B------:R-:W-:Y:S01]  /*3330*/  IMAD R24, R9.reuse, R13, R28 ;  /* 0x0000000d09187224 */ /* 0x040fe200078e021c */
[----:B------:R-:W-:Y:S01]  /*3340*/  IABS R28, R19 ;  /* 0x00000013001c7213 */ /* 0x000fe20000000000 */
        /* <DEDUP_REMOVED lines=14> */
[----:B------:R-:W-:Y:S01]  /*3430*/  ISETP.GT.U32.AND P0, PT, R9, R36, PT ;  /* 0x000000240900720c */ /* 0x000fe20003f04070 */
[----:B------:R-:W-:Y:S02]  /*3440*/  IMAD.MOV R5, RZ, RZ, -R5 ;  /* 0x000000ffff057224 */ /* 0x000fe400078e0a05 */
[----:B------:R-:W-:-:S04]  /*3450*/  IMAD.HI.U32 R7, R7, R30, RZ ;  /* 0x0000001e07077227 */ /* 0x000fc800078e00ff */
[C---:B------:R-:W-:Y:S01]  /*3460*/  IMAD R28, R9.reuse, R5, R28 ;  /* 0x00000005091c7224 */ /* 0x040fe200078e021c */
[----:B------:R-:W-:Y:S01]  /*3470*/  SHF.R.U32.HI R5, RZ, 0x5, R181 ;  /* 0x00000005ff057819 */ /* 0x000fe200000116b5 */
[----:B------:R-:W-:Y:S02]  /*3480*/  IMAD.MOV R7, RZ, RZ, -R7 ;  /* 0x000000ffff077224 */ /* 0x000fe400078e0a07 */
[--C-:B------:R-:W-:Y:S01]  /*3490*/  @!P1 IMAD.IADD R38, R38, 0x1, -R9.reuse ;  /* 0x0000000126269824 */ /* 0x100fe200078e0a09 */
[C---:B------:R-:W-:Y:S01]  /*34a0*/  ISETP.GT.U32.AND P1, PT, R9.reuse, R16, PT ;  /* 0x000000100900720c */ /* 0x040fe20003f24070 */
[----:B------:R-:W-:Y:S01]  /*34b0*/  IMAD R30, R9, R7, R30 ;  /* 0x00000007091e7224 */ /* 0x000fe200078e021e */
[----:B------:R-:W-:Y:S01]  /*34c0*/  R2UR UR24, R5 ;  /* 0x00000000051872ca */ /* 0x000fe200000e0000 */
        /* <DEDUP_REMOVED lines=15> */
[----:B------:R-:W-:Y:S01]  /*35c0*/  ISETP.GE.AND P6, PT, R236, RZ, PT ;  /* 0x000000ffec00720c */ /* 0x000fe20003fc6270 */
        /* <DEDUP_REMOVED lines=10> */
[----:B------:R-:W-:-:S02]  /*3670*/  IMAD.MOV.U32 R8, RZ, RZ, R86 ;  /* 0x000000ffff087224 */ /* 0x000fc400078e0056 */
[----:B------:R-:W-:Y:S01]  /*3680*/  @!P6 IMAD.MOV R10, RZ, RZ, -R10 ;  /* 0x000000ffff0ae224 */ /* 0x000fe200078e0a0a */
[----:B------:R-:W-:Y:S01]  /*3690*/  ISETP.GE.AND P6, PT, R15, RZ, PT ;  /* 0x000000ff0f00720c */ /* 0x000fe20003fc6270 */
[--C-:B------:R-:W-:Y:S01]  /*36a0*/  @!P3 IMAD.IADD R14, R14, 0x1, -R9.reuse ;  /* 0x000000010e0eb824 */ /* 0x100fe200078e0a09 */
[----:B------:R-:W-:Y:S01]  /*36b0*/  ISETP.NE.AND P3, PT, R2, RZ, PT ;  /* 0x000000ff0200720c */ /* 0x000fe20003f65270 */
[--C-:B------:R-:W-:Y:S01]  /*36c0*/  @!P2 IMAD.IADD R16, R16, 0x1, -R9.reuse ;  /* 0x000000011010a824 */ /* 0x100fe200078e0a09 */
[----:B------:R-:W-:Y:S01]  /*36d0*/  ISETP.GT.U32.AND P2, PT, R9, R30, PT ;  /* 0x0000001e0900720c */ /* 0x000fe20003f44070 */
[--C-:B------:R-:W-:Y:S01]  /*36e0*/  @!P4 IMAD.IADD R26, R26, 0x1, -R9.reuse ;  /* 0x000000011a1ac824 */ /* 0x100fe200078e0a09 */
[----:B------:R-:W-:Y:S01]  /*36f0*/  ISETP.GE.AND P4, PT, R235, RZ, PT ;  /* 0x000000ffeb00720c */ /* 0x000fe20003f86270 */
[--C-:B------:R-:W-:Y:S01]  /*3700*/  @!P5 IMAD.IADD R28, R28, 0x1, -R9.reuse ;  /* 0x000000011c1cd824 */ /* 0x100fe200078e0a09 */
[----:B------:R-:W-:Y:S01]  /*3710*/  ISETP.GE.AND P5, PT, R233, RZ, PT ;  /* 0x000000ffe900720c */ /* 0x000fe20003fa6270 */
[----:B------:R-:W-:Y:S01]  /*3720*/  @!P0 IMAD.IADD R12, R12, 0x1, -R9 ;  /* 0x000000010c0c8824 */ /* 0x000fe200078e0a09 */
[----:B------:R-:W-:Y:S01]  /*3730*/  ISETP.GE.AND P0, PT, R234, RZ, PT ;  /* 0x000000ffea00720c */ /* 0x000fe20003f06270 */
[----:B------:R-:W-:-:S02]  /*3740*/  IMAD.MOV.U32 R86, RZ, RZ, R110 ;  /* 0x000000ffff567224 */ /* 0x000fc400078e006e */
[--C-:B------:R-:W-:Y:S01]  /*3750*/  @!P1 IMAD.IADD R34, R34, 0x1, -R9.reuse ;  /* 0x0000000122229824 */ /* 0x100fe200078e0a09 */
[----:B------:R-:W-:Y:S01]  /*3760*/  ISETP.GT.U32.AND P1, PT, R9, R18, PT ;  /* 0x000000120900720c */ /* 0x000fe20003f24070 */
[----:B------:R-:W-:Y:S01]  /*3770*/  IMAD.SHL.U32 R181, R181, 0x10, RZ ;  /* 0x00000010b5b57824 */ /* 0x000fe200078e00ff */
[----:B------:R-:W-:Y:S01]  /*3780*/  @!P3 LOP3.LUT R10, RZ, R2, RZ, 0x33, !PT ;  /* 0x00000002ff0ab212 */ /* 0x000fe200078e33ff */
[--C-:B------:R-:W-:Y:S01]  /*3790*/  @!P2 IMAD.IADD R30, R30, 0x1, -R9.reuse ;  /* 0x000000011e1ea824 */ /* 0x100fe200078e0a09 */
[----:B------:R-:W-:Y:S01]  /*37a0*/  ISETP.GE.AND P2, PT, R232, RZ, PT ;  /* 0x000000ffe800720c */ /* 0x000fe20003f46270 */
[----:B------:R-:W-:Y:S01]  /*37b0*/  @!P4 IMAD.MOV R6, RZ, RZ, -R6 ;  /* 0x000000ffff06c224 */ /* 0x000fe200078e0a06 */
[----:B------:R-:W-:Y:S01]  /*37c0*/  ISETP.GE.AND P3, PT, R231, RZ, PT ;  /* 0x000000ffe700720c */ /* 0x000fe20003f66270 */
[----:B------:R-:W-:Y:S01]  /*37d0*/  @!P5 IMAD.MOV R108, RZ, RZ, -R108 ;  /* 0x000000ffff6cd224 */ /* 0x000fe200078e0a6c */
[----:B------:R-:W-:Y:S01]  /*37e0*/  ISETP.GE.AND P4, PT, R230, RZ, PT ;  /* 0x000000ffe600720c */ /* 0x000fe20003f86270 */
[----:B------:R-:W-:Y:S01]  /*37f0*/  @!P0 IMAD.MOV R106, RZ, RZ, -R106 ;  /* 0x000000ffff6a8224 */ /* 0x000fe200078e0a6a */
[----:B------:R-:W-:Y:S01]  /*3800*/  ISETP.GE.AND P0, PT, R229, RZ, PT ;  /* 0x000000ffe500720c */ /* 0x000fe20003f06270 */
[----:B------:R-:W-:Y:S01]  /*3810*/  IMAD.MOV.U32 R2, RZ, RZ, R4 ;  /* 0x000000ffff027224 */ /* 0x000fe200078e0004 */
[----:B------:R-:W-:Y:S01]  /*3820*/  ISETP.GE.AND P5, PT, R228, RZ, PT ;  /* 0x000000ffe400720c */ /* 0x000fe20003fa6270 */
[--C-:B------:R-:W-:Y:S01]  /*3830*/  @!P1 IMAD.IADD R18, R18, 0x1, -R9.reuse ;  /* 0x0000000112129824 */ /* 0x100fe200078e0a09 */
[----:B------:R-:W-:Y:S01]  /*3840*/  ISETP.GT.U32.AND P1, PT, R9, R24, PT ;  /* 0x000000180900720c */ /* 0x000fe20003f24070 */
[----:B------:R-:W-:Y:S01]  /*3850*/  IMAD R10, R10, UR4, RZ ;  /* 0x000000040a0a7c24 */ /* 0x000fe2000f8e02ff */
[----:B------:R-:W-:Y:S01]  /*3860*/  ULDC UR4, c[0x0][0x240] ;  /* 0x0000900000047ab9 */ /* 0x000fe20000000800 */
[----:B------:R-:W-:Y:S01]  /*3870*/  @!P2 IMAD.MOV R104, RZ, RZ, -R104 ;  /* 0x000000ffff68a224 */ /* 0x000fe200078e0a68 */
[----:B------:R-:W-:Y:S01]  /*3880*/  ISETP.GE.AND P2, PT, R227, RZ, PT ;  /* 0x000000ffe300720c */ /* 0x000fe20003f46270 */
        /* <DEDUP_REMOVED lines=8> */
[----:B------:R-:W-:Y:S01]  /*3910*/  @!P1 IMAD.IADD R24, R24, 0x1, -R9 ;  /* 0x0000000118189824 */ /* 0x000fe200078e0a09 */
[----:B------:R-:W-:Y:S01]  /*3920*/  ISETP.NE.AND P1, PT, R3, RZ, PT ;  /* 0x000000ff0300720c */ /* 0x000fe20003f25270 */
[----:B------:R-:W-:Y:S01]  /*3930*/  @!P6 IMAD.MOV R2, RZ, RZ, -R2 ;  /* 0x000000ffff02e224 */ /* 0x000fe200078e0a02 */
[----:B------:R-:W-:Y:S01]  /*3940*/  LOP3.LUT R3, RZ, R3, RZ, 0x33, !PT ;  /* 0x00000003ff037212 */ /* 0x000fe200078e33ff */
        /* <DEDUP_REMOVED lines=10> */
[----:B------:R-:W-:Y:S01]  /*39f0*/  IMAD R119, R136, UR8, RZ ;  /* 0x0000000888777c24 */ /* 0x000fe2000f8e02ff */
[----:B------:R-:W-:Y:S01]  /*3a00*/  SEL R9, R3, R98, !P1 ;  /* 0x0000006203097207 */ /* 0x000fe20004800000 */
[----:B------:R-:W-:Y:S01]  /*3a10*/  IMAD R119, R133, UR8, RZ ;  /* 0x0000000885777c24 */ /* 0x000fe2000f8e02ff */
[----:B------:R-:W-:Y:S01]  /*3a20*/  SEL R4, R3, R6, !P1 ;  /* 0x0000000603047207 */ /* 0x000fe20004800000 */
        /* <DEDUP_REMOVED lines=11> */
[C---:B------:R-:W-:Y:S01]  /*3ae0*/  SEL R5, R3.reuse, R106, !P1 ;  /* 0x0000006a03057207 */ /* 0x040fe20004800000 */
        /* <DEDUP_REMOVED lines=41> */
[----:B0-----:R-:W-:Y:S01]  /*3d80*/  SEL R15, R3, R96, !P1 ;  /* 0x00000060030f7207 */ /* 0x001fe20004800000 */
        /* <DEDUP_REMOVED lines=71> */
[C---:B------:R-:W-:Y:S01]  /*4200*/  SEL R21, R3.reuse, R92, !P1 ;  /* 0x0000005c03157207 */ /* 0x040fe20004800000 */
[----:B------:R-:W-:Y:S01]  /*4210*/  @!P2 IMAD.MOV R26, RZ, RZ, -R26 ;  /* 0x000000ffff1aa224 */ /* 0x000fe200078e0a1a */
[C---:B------:R-:W-:Y:S01]  /*4220*/  SEL R17, R3.reuse, R88, !P1 ;  /* 0x0000005803117207 */ /* 0x040fe20004800000 */
[----:B------:R-:W-:Y:S01]  /*4230*/  @!P3 IMAD.MOV R12, RZ, RZ, -R12 ;  /* 0x000000ffff0cb224 */ /* 0x000fe200078e0a0c */
[C---:B------:R-:W-:Y:S01]  /*4240*/  SEL R23, R3.reuse, R94, !P1 ;  /* 0x0000005e03177207 */ /* 0x040fe20004800000 */
[----:B------:R-:W-:Y:S01]  /*4250*/  @!P4 IMAD.MOV R24, RZ, RZ, -R24 ;  /* 0x000000ffff18c224 */ /* 0x000fe200078e0a18 */
[C---:B------:R-:W-:Y:S01]  /*4260*/  SEL R89, R3.reuse, R86, !P1 ;  /* 0x0000005603597207 */ /* 0x040fe20004800000 */
[----:B------:R-:W-:Y:S01]  /*4270*/  @!P0 IMAD.MOV R28, RZ, RZ, -R28 ;  /* 0x000000ffff1c8224 */ /* 0x000fe200078e0a1c */
[----:B------:R-:W-:Y:S01]  /*4280*/  IADD3 R90, P0, R10, UR6, RZ ;  /* 0x000000060a5a7c10 */ /* 0x000fe2000ff1e0ff */
[----:B------:R-:W-:Y:S01]  /*4290*/  @!P5 IMAD.MOV R30, RZ, RZ, -R30 ;  /* 0x000000ffff1ed224 */ /* 0x000fe200078e0a1e */
[----:B------:R-:W-:Y:S01]  /*42a0*/  SEL R95, R3, R80, !P1 ;  /* 0x00000050035f7207 */ /* 0x000fe20004800000 */
[----:B------:R-:W-:Y:S01]  /*42b0*/  IMAD R21, R21, UR4, RZ ;  /* 0x0000000415157c24 */ /* 0x000fe2000f8e02ff */
        /* <DEDUP_REMOVED lines=14> */
[C---:B------:R-:W-:Y:S01]  /*43a0*/  SEL R210, R3.reuse, R210, !P1 ;  /* 0x000000d203d27207 */ /* 0x040fe20004800000 */
[----:B------:R-:W-:Y:S01]  /*43b0*/  IMAD R206, R206, UR4, RZ ;  /* 0x00000004cece7c24 */ /* 0x000fe2000f8e02ff */
[C---:B------:R-:W-:Y:S01]  /*43c0*/  SEL R212, R3.reuse, R212, !P1 ;  /* 0x000000d403d47207 */ /* 0x040fe20004800000 */
[----:B------:R-:W-:Y:S01]  /*43d0*/  IMAD R208, R208, UR4, RZ ;  /* 0x00000004d0d07c24 */ /* 0x000fe2000f8e02ff */
[C---:B------:R-:W-:Y:S01]  /*43e0*/  SEL R214, R3.reuse, R214, !P1 ;  /* 0x000000d603d67207 */ /* 0x040fe20004800000 */
[----:B------:R-:W-:Y:S01]  /*43f0*/  IMAD R210, R210, UR4, RZ ;  /* 0x00000004d2d27c24 */ /* 0x000fe2000f8e02ff */
[----:B------:R-:W-:Y:S01]  /*4400*/  SEL R216, R3, R216, !P1 ;  /* 0x000000d803d87207 */ /* 0x000fe20004800000 */
[----:B------:R-:W-:Y:S01]  /*4410*/  IMAD R95, R95, UR4, RZ ;  /* 0x000000045f5f7c24 */ /* 0x000fe2000f8e02ff */
[C---:B------:R-:W-:Y:S01]  /*4420*/  SEL R115, R3.reuse, R66, !P1 ;  /* 0x0000004203737207 */ /* 0x040fe20004800000 */
        /* <DEDUP_REMOVED lines=57> */
[----:B------:R-:W-:Y:S01]  /*47c0*/  LEA.HI.X.SX32 R2, R10, UR7, 0x1, P0 ;  /* 0x000000070a027c11 */ /* 0x000fe200080f0eff */
[----:B------:R-:W-:Y:S01]  /*47d0*/  ULDC.64 UR6, c[0x0][0x218] ;  /* 0x0000860000067ab9 */ /* 0x000fe20000000a00 */
[----:B------:R-:W-:Y:S01]  /*47e0*/  SHF.R.S32.HI R20, RZ, 0x1f, R9 ;  /* 0x0000001fff147819 */ /* 0x000fe20000011409 */
[----:B------:R-:W-:Y:S01]  /*47f0*/  IMAD R25, R25, UR4, RZ ;  /* 0x0000000419197c24 */ /* 0x000fe2000f8e02ff */
[----:B------:R-:W-:Y:S01]  /*4800*/  IADD3 R9, P4, R9, UR6, RZ ;  /* 0x0000000609097c10 */ /* 0x000fe2000ff9e0ff */
[----:B------:R-:W-:Y:S01]  /*4810*/  IMAD R24, R24, UR4, RZ ;  /* 0x0000000418187c24 */ /* 0x000fe2000f8e02ff */
[----:B------:R-:W-:Y:S01]  /*4820*/  SHF.R.S32.HI R96, RZ, 0x1f, R21 ;  /* 0x0000001fff607819 */ /* 0x000fe20000011415 */
[----:B------:R-:W-:Y:S01]  /*4830*/  IMAD R28, R28, UR4, RZ ;  /* 0x000000041c1c7c24 */ /* 0x000fe2000f8e02ff */
[----:B------:R-:W-:Y:S01]  /*4840*/  IADD3.X R20, R20, UR7, RZ, P4, !PT ;  /* 0x0000000714147c10 */ /* 0x000fe2000a7fe4ff */
[----:B------:R-:W-:Y:S01]  /*4850*/  IMAD R30, R30, UR4, RZ ;  /* 0x000000041e1e7c24 */ /* 0x000fe2000f8e02ff */
[----:B------:R-:W-:Y:S01]  /*4860*/  SHF.R.S32.HI R22, RZ, 0x1f, R11 ;  /* 0x0000001fff167819 */ /* 0x000fe2000001140b */
[----:B------:R-:W-:Y:S01]  /*4870*/  IMAD R3, R3, UR4, RZ ;  /* 0x0000000403037c24 */ /* 0x000fe2000f8e02ff */
[----:B------:R-:W-:Y:S01]  /*4880*/  IADD3 R21, P4, R21, UR6, RZ ;  /* 0x0000000615157c10 */ /* 0x000fe2000ff9e0ff */
[----:B------:R-:W-:Y:S01]  /*4890*/  UMOV UR4, URZ ;  /* 0x0000003f00047c82 */ /* 0x000fe20008000000 */
[----:B------:R-:W-:Y:S01]  /*48a0*/  SHF.R.S32.HI R10, RZ, 0x1f, R4 ;  /* 0x0000001fff0a7819 */ /* 0x000fe20000011404 */
[----:B------:R-:W-:Y:S01]  /*48b0*/  IMAD R119, R130, UR8, RZ ;  /* 0x0000000882777c24 */ /* 0x000fe2000f8e02ff */
[----:B------:R-:W-:-:S02]  /*48c0*/  IADD3 R11, P3, R11, UR6, RZ ;  /* 0x000000060b0b7c10 */ /* 0x000fc4000ff7e0ff */
[----:B------:R-:W-:Y:S02]  /*48d0*/  CS2R R34, SRZ ;  /* 0x0000000000227805 */ /* 0x000fe4000001ff00 */
[----:B------:R-:W-:Y:S02]  /*48e0*/  IADD3 R4, P2, R4, UR6, RZ ;  /* 0x0000000604047c10 */ /* 0x000fe4000ff5e0ff */
[----:B------:R-:W-:Y:S02]  /*48f0*/  CS2R R36, SRZ ;  /* 0x0000000000247805 */ /* 0x000fe4000001ff00 */
[----:B------:R-:W-:Y:S02]  /*4900*/  SHF.R.S32.HI R108, RZ, 0x1f, R97 ;  /* 0x0000001fff6c7819 */ /* 0x000fe40000011461 */
[----:B------:R-:W-:Y:S02]  /*4910*/  CS2R R38, SRZ ;  /* 0x0000000000267805 */ /* 0x000fe4000001ff00 */
[----:B------:R-:W-:-:S02]  /*4920*/  IADD3.X R96, R96, UR7, RZ, P4, !PT ;  /* 0x0000000760607c10 */ /* 0x000fc4000a7fe4ff */
[----:B------:R-:W-:Y:S02]  /*4930*/  CS2R R40, SRZ ;  /* 0x0000000000287805 */ /* 0x000fe4000001ff00 */
[----:B------:R-:W-:Y:S02]  /*4940*/  SHF.R.S32.HI R98, RZ, 0x1f, R23 ;  /* 0x0000001fff627819 */ /* 0x000fe40000011417 */
[----:B------:R-:W-:Y:S02]  /*4950*/  CS2R R42, SRZ ;  /* 0x00000000002a7805 */ /* 0x000fe4000001ff00 */
[----:B------:R-:W-:Y:S02]  /*4960*/  IADD3.X R22, R22, UR7, RZ, P3, !PT ;  /* 0x0000000716167c10 */ /* 0x000fe40009ffe4ff */
[----:B------:R-:W-:Y:S02]  /*4970*/  CS2R R44, SRZ ;  /* 0x00000000002c7805 */ /* 0x000fe4000001ff00 */
[----:B------:R-:W-:-:S02]  /*4980*/  IADD3 R97, P4, R97, UR6, RZ ;  /* 0x0000000661617c10 */ /* 0x000fc4000ff9e0ff */
[----:B------:R-:W-:Y:S02]  /*4990*/  CS2R R46, SRZ ;  /* 0x00000000002e7805 */ /* 0x000fe4000001ff00 */
[----:B------:R-:W-:Y:S02]  /*49a0*/  IADD3.X R10, R10, UR7, RZ, P2, !PT ;  /* 0x000000070a0a7c10 */ /* 0x000fe400097fe4ff */
[----:B------:R-:W-:Y:S02]  /*49b0*/  CS2R R48, SRZ ;  /* 0x0000000000307805 */ /* 0x000fe4000001ff00 */
[----:B------:R-:W-:Y:S02]  /*49c0*/  SHF.R.S32.HI R88, RZ, 0x1f, R13 ;  /* 0x0000001fff587819 */ /* 0x000fe4000001140d */
[----:B------:R-:W-:Y:S02]  /*49d0*/  CS2R R50, SRZ ;  /* 0x0000000000327805 */ /* 0x000fe4000001ff00 */
[----:B------:R-:W-:-:S02]  /*49e0*/  IADD3 R23, P3, R23, UR6, RZ ;  /* 0x0000000617177c10 */ /* 0x000fc4000ff7e0ff */
[----:B------:R-:W-:Y:S02]  /*49f0*/  CS2R R52, SRZ ;  /* 0x0000000000347805 */ /* 0x000fe4000001ff00 */
[----:B------:R-:W-:Y:S02]  /*4a00*/  SHF.R.S32.HI R14, RZ, 0x1f, R6 ;  /* 0x0000001fff0e7819 */ /* 0x000fe40000011406 */
[----:B------:R-:W-:Y:S02]  /*4a10*/  CS2R R54, SRZ ;  /* 0x0000000000367805 */ /* 0x000fe4000001ff00 */
[----:B------:R-:W-:Y:S02]  /*4a20*/  IADD3 R13, P2, R13, UR6, RZ ;  /* 0x000000060d0d7c10 */ /* 0x000fe4000ff5e0ff */
[----:B------:R-:W-:Y:S02]  /*4a30*/  CS2R R56, SRZ ;  /* 0x0000000000387805 */ /* 0x000fe4000001ff00 */
[----:B------:R-:W-:-:S02]  /*4a40*/  IADD3 R6, P1, R6, UR6, RZ ;  /* 0x0000000606067c10 */ /* 0x000fc4000ff3e0ff */
[----:B------:R-:W-:Y:S02]  /*4a50*/  CS2R R58, SRZ ;  /* 0x00000000003a7805 */ /* 0x000fe4000001ff00 */
[----:B------:R-:W-:Y:S02]  /*4a60*/  SHF.R.S32.HI R114, RZ, 0x1f, R194 ;  /* 0x0000001fff727819 */ /* 0x000fe400000114c2 */
[----:B------:R-:W-:Y:S02]  /*4a70*/  CS2R R60, SRZ ;  /* 0x00000000003c7805 */ /* 0x000fe4000001ff00 */
[----:B------:R-:W-:Y:S02]  /*4a80*/  IADD3.X R108, R108, UR7, RZ, P4, !PT ;  /* 0x000000076c6c7c10 */ /* 0x000fe4000a7fe4ff */
[----:B------:R-:W-:Y:S02]  /*4a90*/  CS2R R62, SRZ ;  /* 0x00000000003e7805 */ /* 0x000fe4000001ff00 */
[----:B------:R-:W-:-:S02]  /*4aa0*/  SHF.R.S32.HI R109, RZ, 0x1f, R99 ;  /* 0x0000001fff6d7819 */ /* 0x000fc40000011463 */
[----:B------:R-:W-:Y:S02]  /*4ab0*/  CS2R R64, SRZ ;  /* 0x0000000000407805 */ /* 0x000fe4000001ff00 */
[----:B------:R-:W-:Y:S02]  /*4ac0*/  IADD3.X R98, R98, UR7, RZ, P3, !PT ;  /* 0x0000000762627c10 */ /* 0x000fe40009ffe4ff */
[----:B------:R-:W-:Y:S02]  /*4ad0*/  CS2R R66, SRZ ;  /* 0x0000000000427805 */ /* 0x000fe4000001ff00 */
[----:B------:R-:W-:Y:S02]  /*4ae0*/  IADD3 R194, P4, R194, UR6, RZ ;  /* 0x00000006c2c27c10 */ /* 0x000fe4000ff9e0ff */
        /* <DEDUP_REMOVED lines=15> */
[----:B------:R-:W-:Y:S02]  /*4be0*/  IADD3 R15, P1, R15, UR6, RZ ;  /* 0x000000060f0f7c10 */ /* 0x000fe4000ff3e0ff */
[----:B------:R-:W-:Y:S02]  /*4bf0*/  CS2R R84, SRZ ;  /* 0x0000000000547805 */ /* 0x000fe4000001ff00 */
[----:B------:R-:W-:Y:S02]  /*4c00*/  IADD3 R7, P0, R7, UR6, RZ ;  /* 0x0000000607077c10 */ /* 0x000fe4000ff1e0ff */
[----:B------:R-:W-:Y:S02]  /*4c10*/  CS2R R86, SRZ ;  /* 0x0000000000567805 */ /* 0x000fe4000001ff00 */
[----:B------:R-:W-:Y:S01]  /*4c20*/  SHF.R.S32.HI R205, RZ, 0x1f, R206 ;  /* 0x0000001fffcd7819 */ /* 0x000fe200000114ce */
[----:B------:R-:W-:Y:S01]  /*4c30*/  IMAD R119, R127, UR8, RZ ;  /* 0x000000087f777c24 */ /* 0x000fe2000f8e02ff */
[----:B------:R-:W-:-:S02]  /*4c40*/  IADD3.X R114, R114, UR7, RZ, P4, !PT ;  /* 0x0000000772727c10 */ /* 0x000fc4000a7fe4ff */
[----:B------:R-:W-:Y:S02]  /*4c50*/  SHF.R.S32.HI R195, RZ, 0x1f, R196 ;  /* 0x0000001fffc37819 */ /* 0x000fe400000114c4 */
[----:B------:R-:W-:Y:S02]  /*4c60*/  IADD3.X R109, R109, UR7, RZ, P3, !PT ;  /* 0x000000076d6d7c10 */ /* 0x000fe40009ffe4ff */
[----:B------:R-:W-:Y:S02]  /*4c70*/  IADD3 R206, P4, R206, UR6, RZ ;  /* 0x00000006cece7c10 */ /* 0x000fe4000ff9e0ff */
[----:B------:R-:W-:Y:S02]  /*4c80*/  SHF.R.S32.HI R110, RZ, 0x1f, R101 ;  /* 0x0000001fff6e7819 */ /* 0x000fe40000011465 */
[----:B------:R-:W-:Y:S02]  /*4c90*/  IADD3.X R100, R100, UR7, RZ, P2, !PT ;  /* 0x0000000764647c10 */ /* 0x000fe400097fe4ff */
[----:B------:R-:W-:-:S02]  /*4ca0*/  IADD3 R196, P3, R196, UR6, RZ ;  /* 0x00000006c4c47c10 */ /* 0x000fc4000ff7e0ff */
[----:B------:R-:W-:Y:S02]  /*4cb0*/  SHF.R.S32.HI R102, RZ, 0x1f, R91 ;  /* 0x0000001fff667819 */ /* 0x000fe4000001145b */
[----:B------:R-:W-:Y:S02]  /*4cc0*/  IADD3.X R116, R116, UR7, RZ, P1, !PT ;  /* 0x0000000774747c10 */ /* 0x000fe40008ffe4ff */
[----:B------:R-:W-:Y:S02]  /*4cd0*/  IADD3 R101, P2, R101, UR6, RZ ;  /* 0x0000000665657c10 */ /* 0x000fe4000ff5e0ff */
[----:B------:R-:W-:Y:S02]  /*4ce0*/  SHF.R.S32.HI R92, RZ, 0x1f, R17 ;  /* 0x0000001fff5c7819 */ /* 0x000fe40000011411 */
[----:B------:R-:W-:Y:S02]  /*4cf0*/  IADD3.X R16, R16, UR7, RZ, P0, !PT ;  /* 0x0000000710107c10 */ /* 0x000fe400087fe4ff */
[----:B------:R-:W-:-:S02]  /*4d00*/  IADD3 R91, P1, R91, UR6, RZ ;  /* 0x000000065b5b7c10 */ /* 0x000fc4000ff3e0ff */
[----:B------:R-:W-:Y:S02]  /*4d10*/  SHF.R.S32.HI R18, RZ, 0x1f, R8 ;  /* 0x0000001fff127819 */ /* 0x000fe40000011408 */
[----:B------:R-:W-:Y:S02]  /*4d20*/  IADD3 R17, P0, R17, UR6, RZ ;  /* 0x0000000611117c10 */ /* 0x000fe4000ff1e0ff */
[----:B------:R-:W-:Y:S02]  /*4d30*/  SHF.R.S32.HI R217, RZ, 0x1f, R115 ;  /* 0x0000001fffd97819 */ /* 0x000fe40000011473 */
[----:B------:R-:W-:Y:S02]  /*4d40*/  IADD3.X R205, R205, UR7, RZ, P4, !PT ;  /* 0x00000007cdcd7c10 */ /* 0x000fe4000a7fe4ff */
[----:B------:R-:W-:Y:S02]  /*4d50*/  IADD3 R8, P5, R8, UR6, RZ ;  /* 0x0000000608087c10 */ /* 0x000fe4000ffbe0ff */
[----:B------:R-:W-:-:S02]  /*4d60*/  SHF.R.S32.HI R207, RZ, 0x1f, R208 ;  /* 0x0000001fffcf7819 */ /* 0x000fc400000114d0 */
[----:B------:R-:W-:Y:S02]  /*4d70*/  IADD3.X R195, R195, UR7, RZ, P3, !PT ;  /* 0x00000007c3c37c10 */ /* 0x000fe40009ffe4ff */
        /* <DEDUP_REMOVED lines=49> */
[----:B------:R-:W-:Y:S02]  /*5090*/  IADD3.X R240, R240, UR7, RZ, P4, !PT ;  /* 0x00000007f0f07c10 */ /* 0x000fe4000a7fe4ff */
[----:B------:R-:W-:Y:S02]  /*50a0*/  IADD3 R107, P5, R107, UR6, RZ ;  /* 0x000000066b6b7c10 */ /* 0x000fe4000ffbe0ff */
[----:B------:R-:W-:Y:S02]  /*50b0*/  SHF.R.S32.HI R242, RZ, 0x1f, R243 ;  /* 0x0000001ffff27819 */ /* 0x000fe400000114f3 */
[----:B------:R-:W-:-:S02]  /*50c0*/  IADD3.X R230, R230, UR7, RZ, P3, !PT ;  /* 0x00000007e6e67c10 */ /* 0x000fc40009ffe4ff */
[----:B------:R-:W-:Y:S02]  /*50d0*/  IADD3 R182, P4, R33, UR6, RZ ;  /* 0x0000000621b67c10 */ /* 0x000fe4000ff9e0ff */
[----:B------:R-:W-:Y:S02]  /*50e0*/  SHF.R.S32.HI R232, RZ, 0x1f, R233 ;  /* 0x0000001fffe87819 */ /* 0x000fe400000114e9 */
[----:B------:R-:W-:Y:S01]  /*50f0*/  IADD3.X R220, R220, UR7, RZ, P2, !PT ;  /* 0x00000007dcdc7c10 */ /* 0x000fe200097fe4ff */
[----:B------:R0:W-:Y:S01]  /*5100*/  STL [R1], R182 ;  /* 0x000000b601007387 */ /* 0x0001e20000100800 */
[----:B------:R-:W-:Y:S02]  /*5110*/  IADD3 R243, P3, R243, UR6, RZ ;  /* 0x00000006f3f37c10 */ /* 0x000fe4000ff7e0ff */
[----:B------:R-:W-:Y:S02]  /*5120*/  SHF.R.S32.HI R222, RZ, 0x1f, R223 ;  /* 0x0000001fffde7819 */ /* 0x000fe400000114df */
[----:B------:R-:W-:-:S02]  /*5130*/  IADD3.X R211, R211, UR7, RZ, P1, !PT ;  /* 0x00000007d3d37c10 */ /* 0x000fc40008ffe4ff */
[----:B------:R-:W-:Y:S02]  /*5140*/  IADD3 R233, P2, R233, UR6, RZ ;  /* 0x00000006e9e97c10 */ /* 0x000fe4000ff5e0ff */
[----:B------:R-:W-:Y:S02]  /*5150*/  SHF.R.S32.HI R213, RZ, 0x1f, R214 ;  /* 0x0000001fffd57819 */ /* 0x000fe400000114d6 */
[----:B------:R-:W-:Y:S02]  /*5160*/  IADD3.X R201, R201, UR7, RZ, P0, !PT ;  /* 0x00000007c9c97c10 */ /* 0x000fe400087fe4ff */
[----:B------:R-:W-:Y:S02]  /*5170*/  IADD3 R223, P1, R223, UR6, RZ ;  /* 0x00000006dfdf7c10 */ /* 0x000fe4000ff3e0ff */
[----:B------:R-:W-:Y:S02]  /*5180*/  SHF.R.S32.HI R203, RZ, 0x1f, R204 ;  /* 0x0000001fffcb7819 */ /* 0x000fe400000114cc */
[----:B------:R-:W-:-:S02]  /*5190*/  IADD3.X R113, R113, UR7, RZ, P5, !PT ;  /* 0x0000000771717c10 */ /* 0x000fc4000affe4ff */
[----:B------:R-:W-:Y:S02]  /*51a0*/  IADD3 R214, P0, R214, UR6, RZ ;  /* 0x00000006d6d67c10 */ /* 0x000fe4000ff1e0ff */
[----:B------:R-:W-:Y:S02]  /*51b0*/  IADD3 R204, P5, R204, UR6, RZ ;  /* 0x00000006cccc7c10 */ /* 0x000fe4000ffbe0ff */
[----:B------:R-:W-:Y:S02]  /*51c0*/  IADD3.X R242, R242, UR7, RZ, P3, !PT ;  /* 0x00000007f2f27c10 */ /* 0x000fe40009ffe4ff */
[----:B------:R-:W-:Y:S02]  /*51d0*/  SHF.R.S32.HI R244, RZ, 0x1f, R245 ;  /* 0x0000001ffff47819 */ /* 0x000fe400000114f5 */
[----:B------:R-:W-:Y:S02]  /*51e0*/  IADD3.X R232, R232, UR7, RZ, P2, !PT ;  /* 0x00000007e8e87c10 */ /* 0x000fe400097fe4ff */
[----:B0-----:R-:W-:-:S02]  /*51f0*/  IADD3 R182, P3, R32, UR6, RZ ;  /* 0x0000000620b67c10 */ /* 0x001fc4000ff7e0ff */
[----:B------:R-:W-:Y:S02]  /*5200*/  SHF.R.S32.HI R234, RZ, 0x1f, R235 ;  /* 0x0000001fffea7819 */ /* 0x000fe400000114eb */
[----:B------:R-:W-:Y:S01]  /*5210*/  IADD3.X R222, R222, UR7, RZ, P1, !PT ;  /* 0x00000007dede7c10 */ /* 0x000fe20008ffe4ff */
[----:B------:R0:W-:Y:S01]  /*5220*/  STL [R1+0x8], R182 ;  /* 0x000008b601007387 */ /* 0x0001e20000100800 */
[----:B------:R-:W-:Y:S02]  /*5230*/  IADD3 R245, P2, R245, UR6, RZ ;  /* 0x00000006f5f57c10 */ /* 0x000fe4000ff5e0ff */
[----:B------:R-:W-:Y:S02]  /*5240*/  SHF.R.S32.HI R224, RZ, 0x1f, R225 ;  /* 0x0000001fffe07819 */ /* 0x000fe400000114e1 */
[----:B------:R-:W-:Y:S02]  /*5250*/  IADD3.X R213, R213, UR7, RZ, P0, !PT ;  /* 0x00000007d5d57c10 */ /* 0x000fe400087fe4ff */
[----:B------:R-:W-:-:S02]  /*5260*/  IADD3 R235, P1, R235, UR6, RZ ;  /* 0x00000006ebeb7c10 */ /* 0x000fc4000ff3e0ff */
[----:B------:R-:W-:Y:S02]  /*5270*/  SHF.R.S32.HI R215, RZ, 0x1f, R216 ;  /* 0x0000001fffd77819 */ /* 0x000fe400000114d8 */
[----:B------:R-:W-:Y:S02]  /*5280*/  IADD3.X R203, R203, UR7, RZ, P5, !PT ;  /* 0x00000007cbcb7c10 */ /* 0x000fe4000affe4ff */
[----:B------:R-:W-:Y:S02]  /*5290*/  IADD3 R225, P0, R225, UR6, RZ ;  /* 0x00000006e1e17c10 */ /* 0x000fe4000ff1e0ff */
[----:B------:R-:W-:Y:S02]  /*52a0*/  IADD3 R216, P5, R216, UR6, RZ ;  /* 0x00000006d8d87c10 */ /* 0x000fe4000ffbe0ff */
[----:B------:R-:W-:Y:S02]  /*52b0*/  IADD3.X R244, R244, UR7, RZ, P2, !PT ;  /* 0x00000007f4f47c10 */ /* 0x000fe400097fe4ff */
[----:B------:R-:W-:-:S02]  /*52c0*/  SHF.R.S32.HI R246, RZ, 0x1f, R247 ;  /* 0x0000001ffff67819 */ /* 0x000fc400000114f7 */
[----:B------:R-:W-:Y:S02]  /*52d0*/  IADD3.X R234, R234, UR7, RZ, P1, !PT ;  /* 0x00000007eaea7c10 */ /* 0x000fe40008ffe4ff */
[----:B0-----:R-:W-:Y:S02]  /*52e0*/  IADD3 R182, P2, R31, UR6, RZ ;  /* 0x000000061fb67c10 */ /* 0x001fe4000ff5e0ff */
[----:B------:R-:W-:Y:S02]  /*52f0*/  SHF.R.S32.HI R236, RZ, 0x1f, R237 ;  /* 0x0000001fffec7819 */ /* 0x000fe400000114ed */
[----:B------:R-:W-:Y:S01]  /*5300*/  IADD3.X R224, R224, UR7, RZ, P0, !PT ;  /* 0x00000007e0e07c10 */ /* 0x000fe200087fe4ff */
[----:B------:R0:W-:Y:S01]  /*5310*/  STL [R1+0x10], R182 ;  /* 0x000010b601007387 */ /* 0x0001e20000100800 */
[----:B------:R-:W-:Y:S02]  /*5320*/  IADD3 R247, P1, R247, UR6, RZ ;  /* 0x00000006f7f77c10 */ /* 0x000fe4000ff3e0ff */
[----:B------:R-:W-:-:S02]  /*5330*/  SHF.R.S32.HI R226, RZ, 0x1f, R227 ;  /* 0x0000001fffe27819 */ /* 0x000fc400000114e3 */
[----:B------:R-:W-:Y:S02]  /*5340*/  IADD3.X R215, R215, UR7, RZ, P5, !PT ;  /* 0x00000007d7d77c10 */ /* 0x000fe4000affe4ff */
[----:B------:R-:W-:Y:S02]  /*5350*/  IADD3 R237, P0, R237, UR6, RZ ;  /* 0x00000006eded7c10 */ /* 0x000fe4000ff1e0ff */
[----:B------:R-:W-:Y:S02]  /*5360*/  IADD3 R227, P5, R227, UR6, RZ ;  /* 0x00000006e3e37c10 */ /* 0x000fe4000ffbe0ff */
[----:B------:R-:W-:Y:S02]  /*5370*/  IADD3.X R246, R246, UR7, RZ, P1, !PT ;  /* 0x00000007f6f67c10 */ /* 0x000fe40008ffe4ff */
[----:B------:R-:W-:Y:S02]  /*5380*/  SHF.R.S32.HI R248, RZ, 0x1f, R249 ;  /* 0x0000001ffff87819 */ /* 0x000fe400000114f9 */
[----:B------:R-:W-:-:S02]  /*5390*/  IADD3.X R236, R236, UR7, RZ, P0, !PT ;  /* 0x00000007ecec7c10 */ /* 0x000fc400087fe4ff */
[----:B0-----:R-:W-:Y:S02]  /*53a0*/  IADD3 R182, P1, R29, UR6, RZ ;  /* 0x000000061db67c10 */ /* 0x001fe4000ff3e0ff */
[----:B------:R-:W-:Y:S02]  /*53b0*/  SHF.R.S32.HI R238, RZ, 0x1f, R239 ;  /* 0x0000001fffee7819 */ /* 0x000fe400000114ef */
[----:B------:R-:W-:Y:S01]  /*53c0*/  IADD3.X R226, R226, UR7, RZ, P5, !PT ;  /* 0x00000007e2e27c10 */ /* 0x000fe2000affe4ff */
[----:B------:R0:W-:Y:S01]  /*53d0*/  STL [R1+0x18], R182 ;  /* 0x000018b601007387 */ /* 0x0001e20000100800 */
[----:B------:R-:W-:Y:S02]  /*53e0*/  IADD3 R249, P0, R249, UR6, RZ ;  /* 0x00000006f9f97c10 */ /* 0x000fe4000ff1e0ff */
[----:B------:R-:W-:Y:S02]  /*53f0*/  IADD3 R239, P5, R239, UR6, RZ ;  /* 0x00000006efef7c10 */ /* 0x000fe4000ffbe0ff */
[----:B------:R-:W-:-:S02]  /*5400*/  IADD3.X R248, R248, UR7, RZ, P0, !PT ;  /* 0x00000007f8f87c10 */ /* 0x000fc400087fe4ff */
[----:B------:R-:W-:Y:S02]  /*5410*/  SHF.R.S32.HI R250, RZ, 0x1f, R251 ;  /* 0x0000001ffffa7819 */ /* 0x000fe400000114fb */
[----:B------:R-:W-:Y:S02]  /*5420*/  IADD3.X R238, R238, UR7, RZ, P5, !PT ;  /* 0x00000007eeee7c10 */ /* 0x000fe4000affe4ff */
[----:B0-----:R-:W-:Y:S02]  /*5430*/  IADD3 R182, P0, R27, UR6, RZ ;  /* 0x000000061bb67c10 */ /* 0x001fe4000ff1e0ff */
[----:B------:R-:W-:Y:S02]  /*5440*/  IADD3 R251, P5, R251, UR6, RZ ;  /* 0x00000006fbfb7c10 */ /* 0x000fe4000ffbe0ff */
[----:B------:R-:W-:Y:S01]  /*5450*/  SHF.R.S32.HI R252, RZ, 0x1f, R33 ;  /* 0x0000001ffffc7819 */ /* 0x000fe20000011421 */
[----:B------:R0:W-:Y:S01]  /*5460*/  STL [R1+0x20], R182 ;  /* 0x000020b601007387 */ /* 0x0001e20000100800 */
[----:B------:R-:W-:-:S02]  /*5470*/  IADD3.X R250, R250, UR7, RZ, P5, !PT ;  /* 0x00000007fafa7c10 */ /* 0x000fc4000affe4ff */
[----:B------:R-:W-:Y:S02]  /*5480*/  IADD3.X R252, R252, UR7, RZ, P4, !PT ;  /* 0x00000007fcfc7c10 */ /* 0x000fe4000a7fe4ff */
[----:B------:R-:W-:Y:S02]  /*5490*/  SHF.R.S32.HI R33, RZ, 0x1f, R32 ;  /* 0x0000001fff217819 */ /* 0x000fe40000011420 */
[----:B------:R-:W-:Y:S02]  /*54a0*/  SHF.R.S32.HI R32, RZ, 0x1f, R31 ;  /* 0x0000001fff207819 */ /* 0x000fe4000001141f */
[----:B------:R-:W-:Y:S02]  /*54b0*/  IADD3.X R183, R33, UR7, RZ, P3, !PT ;  /* 0x0000000721b77c10 */ /* 0x000fe40009ffe4ff */
[----:B0-----:R-:W-:Y:S02]  /*54c0*/  IADD3 R182, P5, R26, UR6, RZ ;  /* 0x000000061ab67c10 */ /* 0x001fe4000ffbe0ff */
[----:B------:R-:W-:-:S02]  /*54d0*/  SHF.R.S32.HI R31, RZ, 0x1f, R29 ;  /* 0x0000001fff1f7819 */ /* 0x000fc4000001141d */
[----:B------:R-:W-:Y:S01]  /*54e0*/  SHF.R.S32.HI R29, RZ, 0x1f, R27 ;  /* 0x0000001fff1d7819 */ /* 0x000fe2000001141b */
[----:B------:R0:W-:Y:S01]  /*54f0*/  STL [R1+0x28], R182 ;  /* 0x000028b601007387 */ /* 0x0001e20000100800 */
[----:B------:R-:W-:Y:S02]  /*5500*/  IADD3.X R184, R31, UR7, RZ, P1, !PT ;  /* 0x000000071fb87c10 */ /* 0x000fe40008ffe4ff */
[----:B------:R-:W-:Y:S02]  /*5510*/  SHF.R.S32.HI R27, RZ, 0x1f, R26 ;  /* 0x0000001fff1b7819 */ /* 0x000fe4000001141a */
[----:B------:R-:W-:Y:S02]  /*5520*/  SHF.R.S32.HI R26, RZ, 0x1f, R25 ;  /* 0x0000001fff1a7819 */ /* 0x000fe40000011419 */
[----:B------:R-:W-:Y:S02]  /*5530*/  SHF.R.S32.HI R12, RZ, 0x1f, R5 ;  /* 0x0000001fff0c7819 */ /* 0x000fe40000011405 */
[----:B------:R-:W-:-:S02]  /*5540*/  IADD3 R5, P6, R5, UR6, RZ ;  /* 0x0000000605057c10 */ /* 0x000fc4000ffde0ff */
[----:B0-----:R-:W-:Y:S02]  /*5550*/  IADD3 R182, P4, R25, UR6, RZ ;  /* 0x0000000619b67c10 */ /* 0x001fe4000ff9e0ff */
[----:B------:R-:W-:Y:S02]  /*5560*/  SHF.R.S32.HI R25, RZ, 0x1f, R24 ;  /* 0x0000001fff197819 */ /* 0x000fe40000011418 */
[----:B------:R-:W-:Y:S01]  /*5570*/  IADD3.X R12, R12, UR7, RZ, P6, !PT ;  /* 0x000000070c0c7c10 */ /* 0x000fe2000b7fe4ff */
[----:B------:R0:W-:Y:S04]  /*5580*/  STL [R1+0x30], R182 ;  /* 0x000030b601007387 */ /* 0x0001e80000100800 */
[----:B------:R1:W-:Y:S01]  /*5590*/  STL [R1+0x4], R183 ;  /* 0x000004b701007387 */ /* 0x0003e20000100800 */
[----:B0-----:R-:W-:-:S02]  /*55a0*/  IADD3 R182, P3, R24, UR6, RZ ;  /* 0x0000000618b67c10 */ /* 0x001fc4000ff7e0ff */
[----:B------:R-:W-:Y:S02]  /*55b0*/  SHF.R.S32.HI R24, RZ, 0x1f, R28 ;  /* 0x0000001fff187819 */ /* 0x000fe4000001141c */
[----:B-1----:R-:W-:Y:S01]  /*55c0*/  IADD3.X R183, R32, UR7, RZ, P2, !PT ;  /* 0x0000000720b77c10 */ /* 0x002fe200097fe4ff */
[----:B------:R0:W-:Y:S01]  /*55d0*/  STL [R1+0x38], R182 ;  /* 0x000038b601007387 */ /* 0x0001e20000100800 */
[----:B------:R-:W-:-:S03]  /*55e0*/  CS2R R32, SRZ ;  /* 0x0000000000207805 */ /* 0x000fc6000001ff00 */
[----:B------:R1:W-:Y:S01]  /*55f0*/  STL [R1+0xc], R183 ;  /* 0x00000cb701007387 */ /* 0x0003e20000100800 */
[----:B0-----:R-:W-:Y:S02]  /*5600*/  IADD3 R182, P2, R28, UR6, RZ ;  /* 0x000000061cb67c10 */ /* 0x001fe4000ff5e0ff */
[----:B------:R-:W-:Y:S02]  /*5610*/  SHF.R.S32.HI R28, RZ, 0x1f, R30 ;  /* 0x0000001fff1c7819 */ /* 0x000fe4000001141e */
[----:B-1----:R-:W-:Y:S01]  /*5620*/  IADD3 R183, P1, R30, UR6, RZ ;  /* 0x000000061eb77c10 */ /* 0x002fe2000ff3e0ff */
[----:B------:R0:W-:Y:S01]  /*5630*/  STL [R1+0x40], R182 ;  /* 0x000040b601007387 */ /* 0x0001e20000100800 */
[----:B------:R-:W-:-:S03]  /*5640*/  CS2R R30, SRZ ;  /* 0x00000000001e7805 */ /* 0x000fc6000001ff00 */
[----:B------:R1:W-:Y:S04]  /*5650*/  STL [R1+0x14], R184 ;  /* 0x000014b801007387 */ /* 0x0003e80000100800 */
[----:B------:R2:W-:Y:S01]  /*5660*/  STL [R1+0x48], R183 ;  /* 0x000048b701007387 */ /* 0x0005e20000100800 */
[----:B0-----:R-:W-:Y:S02]  /*5670*/  IADD3.X R182, R29, UR7, RZ, P0, !PT ;  /* 0x000000071db67c10 */ /* 0x001fe400087fe4ff */
[----:B-1----:R-:W-:-:S03]  /*5680*/  IADD3 R184, P0, R3, UR6, RZ ;  /* 0x0000000603b87c10 */ /* 0x002fc6000ff1e0ff */
[----:B------:R0:W-:Y:S01]  /*5690*/  STL [R1+0x1c], R182 ;  /* 0x00001cb601007387 */ /* 0x0001e20000100800 */
[----:B------:R-:W-:Y:S01]  /*56a0*/  UIADD3 UR6, UP0, UR14, 0x2, URZ ;  /* 0x000000020e067890 */ /* 0x000fe2000ff1e03f */
[----:B--2---:R-:W-:Y:S02]  /*56b0*/  IADD3.X R183, R27, UR7, RZ, P5, !PT ;  /* 0x000000071bb77c10 */ /* 0x004fe4000affe4ff */
[----:B------:R1:W-:Y:S01]  /*56c0*/  STL [R1+0x50], R184 ;  /* 0x000050b801007387 */ /* 0x0003e20000100800 */
[----:B------:R-:W-:-:S03]  /*56d0*/  LEA.HI.X.SX32 R3, R3, UR7, 0x1, P0 ;  /* 0x0000000703037c11 */ /* 0x000fc600080f0eff */
[----:B------:R2:W-:Y:S01]  /*56e0*/  STL [R1+0x24], R183 ;  /* 0x000024b701007387 */ /* 0x0005e20000100800 */
[----:B0-----:R-:W-:Y:S02]  /*56f0*/  IADD3.X R182, R26, UR7, RZ, P4, !PT ;  /* 0x000000071ab67c10 */ /* 0x001fe4000a7fe4ff */
[----:B------:R-:W-:Y:S02]  /*5700*/  CS2R R26, SRZ ;  /* 0x00000000001a7805 */ /* 0x000fe4000001ff00 */
[----:B-1----:R-:W-:Y:S01]  /*5710*/  IADD3.X R184, R25, UR7, RZ, P3, !PT ;  /* 0x0000000719b87c10 */ /* 0x002fe20009ffe4ff */
[----:B------:R0:W-:Y:S01]  /*5720*/  STL [R1+0x2c], R182 ;  /* 0x00002cb601007387 */ /* 0x0001e20000100800 */
[----:B--2---:R-:W-:-:S03]  /*5730*/  IADD3.X R183, R24, UR7, RZ, P2, !PT ;  /* 0x0000000718b77c10 */ /* 0x004fc600097fe4ff */
[----:B------:R-:W-:Y:S01]  /*5740*/  STL [R1+0x34], R184 ;  /* 0x000034b801007387 */ /* 0x000fe20000100800 */
[----:B------:R-:W-:-:S03]  /*5750*/  CS2R R24, SRZ ;  /* 0x0000000000187805 */ /* 0x000fc6000001ff00 */
[----:B------:R-:W-:Y:S01]  /*5760*/  STL [R1+0x3c], R183 ;  /* 0x00003cb701007387 */ /* 0x000fe20000100800 */
[----:B0-----:R-:W-:Y:S01]  /*5770*/  IADD3.X R182, R28, UR7, RZ, P1, !PT ;  /* 0x000000071cb67c10 */ /* 0x001fe20008ffe4ff */
[----:B------:R-:W-:Y:S01]  /*5780*/  UIADD3.X UR7, UR4, 0x40000040, URZ, UP0, !UPT ;  /* 0x4000004004077890 */ /* 0x000fe200087fe43f */
[----:B------:R-:W-:-:S03]  /*5790*/  CS2R R28, SRZ ;  /* 0x00000000001c7805 */ /* 0x000fc6000001ff00 */
[----:B------:R-:W-:Y:S01]  /*57a0*/  STL [R1+0x44], R182 ;  /* 0x000044b601007387 */ /* 0x000fe20000100800 */
[----:B------:R-:W-:Y:S02]  /*57b0*/  UIADD3.64 UR22, UR6, 0x2, URZ ;  /* 0x0000000206167897 */ /* 0x000fe4000fffe03f */
[----:B------:R-:W-:Y:S01]  /*57c0*/  UIADD3.64 UR10, UR6, 0x4, URZ ;  /* 0x00000004060a7897 */ /* 0x000fe2000fffe03f */
[----:B------:R0:W-:Y:S04]  /*57d0*/  STL [R1+0x4c], R3 ;  /* 0x00004c0301007387 */ /* 0x0001e80000100800 */
[----:B------:R-:W-:Y:S01]  /*57e0*/  STL [R1+0x140], R181 ;  /* 0x000140b501007387 */ /* 0x000fe20000100800 */
[----:B0-----:R-:W-:Y:S02]  /*57f0*/  IMAD R3, R118, UR8, RZ ;  /* 0x0000000876037c24 */ /* 0x001fe4000f8e02ff */
[----:B------:R-:W-:-:S02]  /*5800*/  IMAD R118, R120, UR8, RZ ;  /* 0x0000000878767c24 */ /* 0x000fc4000f8e02ff */
[----:B------:R-:W-:Y:S01]  /*5810*/  IMAD R118, R123, UR8, RZ ;  /* 0x000000087b767c24 */ /* 0x000fe2000f8e02ff */
[----:B------:R-:W-:Y:S01]  /*5820*/  LOP3.LUT R118, R181, 0x70, RZ, 0xc0, !PT ;  /* 0x00000070b5767812 */ /* 0x000fe200078ec0ff */
[----:B------:R-:W-:Y:S02]  /*5830*/  IMAD R3, R121, UR8, RZ ;  /* 0x0000000879037c24 */ /* 0x000fe4000f8e02ff */
[----:B------:R-:W-:Y:S02]  /*5840*/  IMAD R3, R124, UR8, RZ ;  /* 0x000000087c037c24 */ /* 0x000fe4000f8e02ff */
[----:B------:R-:W-:Y:S01]  /*5850*/  IMAD R3, R180, UR8, RZ ;  /* 0x00000008b4037c24 */ /* 0x000fe2000f8e02ff */
[----:B------:R0:W-:Y:S01]  /*5860*/  STL [R1+0x15c], R118 ;  /* 0x00015c7601007387 */ /* 0x0001e20000100800 */
[----:B------:R-:W-:Y:S02]  /*5870*/  IMAD R3, R177, UR8, RZ ;  /* 0x00000008b1037c24 */ /* 0x000fe4000f8e02ff */
[----:B------:R-:W-:-:S02]  /*5880*/  IMAD R3, R174, UR8, RZ ;  /* 0x00000008ae037c24 */ /* 0x000fc4000f8e02ff */
[----:B------:R-:W-:Y:S02]  /*5890*/  IMAD R3, R171, UR8, RZ ;  /* 0x00000008ab037c24 */ /* 0x000fe4000f8e02ff */
[----:B------:R-:W-:Y:S02]  /*58a0*/  IMAD R3, R168, UR8, RZ ;  /* 0x00000008a8037c24 */ /* 0x000fe4000f8e02ff */
[----:B------:R-:W-:Y:S02]  /*58b0*/  IMAD R3, R165, UR8, RZ ;  /* 0x00000008a5037c24 */ /* 0x000fe4000f8e02ff */
[----:B0-----:R-:W-:Y:S02]  /*58c0*/  IMAD R118, R178, UR8, RZ ;  /* 0x00000008b2767c24 */ /* 0x001fe4000f8e02ff */
[----:B------:R-:W-:Y:S02]  /*58d0*/  IMAD R118, R175, UR8, RZ ;  /* 0x00000008af767c24 */ /* 0x000fe4000f8e02ff */
[----:B------:R-:W-:-:S02]  /*58e0*/  IMAD R118, R172, UR8, RZ ;  /* 0x00000008ac767c24 */ /* 0x000fc4000f8e02ff */
[----:B------:R-:W-:Y:S02]  /*58f0*/  IMAD R118, R169, UR8, RZ ;  /* 0x00000008a9767c24 */ /* 0x000fe4000f8e02ff */
[----:B------:R-:W-:Y:S02]  /*5900*/  IMAD R118, R166, UR8, RZ ;  /* 0x00000008a6767c24 */ /* 0x000fe4000f8e02ff */
[----:B------:R-:W-:Y:S02]  /*5910*/  IMAD R3, R162, UR8, RZ ;  /* 0x00000008a2037c24 */ /* 0x000fe4000f8e02ff */
[----:B------:R-:W-:Y:S02]  /*5920*/  IMAD R118, R163, UR8, RZ ;  /* 0x00000008a3767c24 */ /* 0x000fe4000f8e02ff */
[----:B------:R-:W-:Y:S02]  /*5930*/  IMAD R3, R159, UR8, RZ ;  /* 0x000000089f037c24 */ /* 0x000fe4000f8e02ff */
[----:B------:R-:W-:-:S02]  /*5940*/  IMAD R118, R160, UR8, RZ ;  /* 0x00000008a0767c24 */ /* 0x000fc4000f8e02ff */
[----:B------:R-:W-:Y:S02]  /*5950*/  IMAD R3, R156, UR8, RZ ;  /* 0x000000089c037c24 */ /* 0x000fe4000f8e02ff */
[----:B------:R-:W-:Y:S02]  /*5960*/  IMAD R118, R157, UR8, RZ ;  /* 0x000000089d767c24 */ /* 0x000fe4000f8e02ff */
[----:B------:R-:W-:Y:S02]  /*5970*/  IMAD R3, R154, UR8, RZ ;  /* 0x000000089a037c24 */ /* 0x000fe4000f8e02ff */
[----:B------:R-:W-:Y:S02]  /*5980*/  IMAD R118, R155, UR8, RZ ;  /* 0x000000089b767c24 */ /* 0x000fe4000f8e02ff */
[----:B------:R-:W-:Y:S01]  /*5990*/  IMAD R3, R151, UR8, RZ ;  /* 0x0000000897037c24 */ /* 0x000fe2000f8e02ff */
[----:B------:R-:W-:Y:S01]  /*59a0*/  SHF.R.S32.HI R3, RZ, 0x7, R117 ;  /* 0x00000007ff037819 */ /* 0x000fe20000011475 */
        /* <DEDUP_REMOVED lines=18> */
[----:B------:R-:W-:-:S07]  /*5ad0*/  IMAD R117, R125, UR8, RZ ;  /* 0x000000087d757c24 */ /* 0x000fce000f8e02ff */
.L_x_2:
[----:B------:R-:W-:Y:S01]  /*5ae0*/  ULDC UR4, c[0x0][0x238] ;  /* 0x00008e0000047ab9 */ /* 0x000fe20000000800 */
[C---:B------:R-:W-:Y:S01]  /*5af0*/  ISETP.GE.AND P1, PT, R0.reuse, UR17, PT ;  /* 0x0000001100007c0c */ /* 0x040fe2000bf26270 */
[C---:B------:R-:W-:Y:S01]  /*5b00*/  IMAD R117, R0.reuse, UR4, RZ ;  /* 0x0000000400757c24 */ /* 0x040fe2000f8e02ff */
[C---:B------:R-:W-:Y:S01]  /*5b10*/  LOP3.LUT R120, R0.reuse, 0x2, RZ, 0xfc, !PT ;  /* 0x0000000200787812 */ /* 0x040fe200078efcff */
[----:B------:R-:W-:Y:S01]  /*5b20*/  ULDC UR4, c[0x0][0x238] ;  /* 0x00008e0000047ab9 */ /* 0x000fe20000000800 */
[----:B------:R-:W-:Y:S01]  /*5b30*/  LOP3.LUT R128, R0, 0x2, RZ, 0xfc, !PT ;  /* 0x0000000200807812 */ /* 0x000fe200078efcff */
[----:B------:R-:W-:Y:S01]  /*5b40*/  ULDC UR5, c[0x0][0x238] ;  /* 0x00008e0000057ab9 */ /* 0x000fe20000000800 */
[C---:B------:R-:W-:Y:S02]  /*5b50*/  IADD3 R118, P0, R117.reuse, R90, RZ ;  /* 0x0000005a75767210 */ /* 0x040fe40007f1e0ff */
[----:B------:R-:W-:Y:S01]  /*5b60*/  PRMT R125, RZ, 0x7610, R125 ;  /* 0x00007610ff7d7816 */ /* 0x000fe2000000007d */
[----:B------:R-:W-:Y:S01]  /*5b70*/  IMAD R128, R128, UR5, RZ ;  /* 0x0000000580807c24 */ /* 0x000fe2000f8e02ff */
[----:B------:R-:W-:Y:S01]  /*5b80*/  LEA.HI.X.SX32 R119, R117, R2, 0x1, P0 ;  /* 0x0000000275777211 */ /* 0x000fe200000f0eff */
[----:B------:R-:W-:Y:S01]  /*5b90*/  ULDC UR5, c[0x0][0x238] ;  /* 0x00008e0000057ab9 */ /* 0x000fe20000000800 */
[----:B------:R-:W-:-:S02]  /*5ba0*/  LOP3.LUT R117, R0, 0x4, RZ, 0xfc, !PT ;  /* 0x0000000400757812 */ /* 0x000fc400078efcff */
[----:B------:R-:W-:Y:S01]  /*5bb0*/  ISETP.GE.AND P4, PT, R120, UR17, PT ;  /* 0x0000001178007c0c */ /* 0x000fe2000bf86270 */
[----:B------:R0:W2:Y:S01]  /*5bc0*/  @!P1 LDG.E.U8 R125, desc[UR18][R118.64] ;  /* 0x00000012767d9981 */ /* 0x0000a2000c1e1100 */
[C---:B------:R-:W-:Y:S01]  /*5bd0*/  LOP3.LUT R120, R0.reuse, 0x4, RZ, 0xfc, !PT ;  /* 0x0000000400787812 */ /* 0x040fe200078efcff */
[----:B------:R-:W-:Y:S01]  /*5be0*/  IMAD R117, R117, UR4, RZ ;  /* 0x0000000475757c24 */ /* 0x000fe2000f8e02ff */
[----:B------:R-:W-:Y:S01]  /*5bf0*/  LOP3.LUT R122, R0, 0x6, RZ, 0xfc, !PT ;  /* 0x00000006007a7812 */ /* 0x000fe200078efcff */
[----:B------:R-:W-:Y:S01]  /*5c00*/  ULDC UR4, c[0x0][0x238] ;  /* 0x00008e0000047ab9 */ /* 0x000fe20000000800 */
[----:B------:R-:W-:Y:S02]  /*5c10*/  ISETP.GE.AND P0, PT, R120, UR17, PT ;  /* 0x0000001178007c0c */ /* 0x000fe4000bf06270 */
[-C--:B------:R-:W-:Y:S02]  /*5c20*/  IADD3 R120, P2, R128, R90.reuse, RZ ;  /* 0x0000005a80787210 */ /* 0x080fe40007f5e0ff */
[----:B0-----:R-:W-:-:S02]  /*5c30*/  IADD3 R118, P1, R117, R90, RZ ;  /* 0x0000005a75767210 */ /* 0x001fc40007f3e0ff */
[-C--:B------:R-:W-:Y:S02]  /*5c40*/  LEA.HI.X.SX32 R121, R128, R2.reuse, 0x1, P2 ;  /* 0x0000000280797211 */ /* 0x080fe400010f0eff */
[----:B------:R-:W-:Y:S02]  /*5c50*/  LEA.HI.X.SX32 R119, R117, R2, 0x1, P1 ;  /* 0x0000000275777211 */ /* 0x000fe400008f0eff */
[C---:B------:R-:W-:Y:S02]  /*5c60*/  LOP3.LUT R128, R0.reuse, 0x6, RZ, 0xfc, !PT ;  /* 0x0000000600807812 */ /* 0x040fe400078efcff */
[----:B------:R-:W-:Y:S02]  /*5c70*/  LOP3.LUT R117, R0, 0x8, RZ, 0xfc, !PT ;  /* 0x0000000800757812 */ /* 0x000fe400078efcff */
[----:B------:R-:W-:Y:S02]  /*5c80*/  PRMT R132, RZ, 0x7610, R132 ;  /* 0x00007610ff847816 */ /* 0x000fe40000000084 */
[----:B------:R-:W-:Y:S01]  /*5c90*/  PRMT R127, RZ, 0x7610, R127 ;  /* 0x00007610ff7f7816 */ /* 0x000fe2000000007f */
[----:B------:R-:W-:Y:S01]  /*5ca0*/  IMAD R128, R128, UR5, RZ ;  /* 0x0000000580807c24 */ /* 0x000fe2000f8e02ff */
[----:B------:R-:W-:Y:S01]  /*5cb0*/  ISETP.GE.AND P3, PT, R122, UR17, PT ;  /* 0x000000117a007c0c */ /* 0x000fe2000bf66270 */
[----:B------:R-:W-:Y:S01]  /*5cc0*/  IMAD R117, R117, UR4, RZ ;  /* 0x0000000475757c24 */ /* 0x000fe2000f8e02ff */
[----:B------:R-:W-:Y:S01]  /*5cd0*/  LOP3.LUT R122, R0, 0x8, RZ, 0xfc, !PT ;  /* 0x00000008007a7812 */ /* 0x000fe200078efcff */
[----:B------:R0:W3:Y:S01]  /*5ce0*/  @!P4 LDG.E.U8 R132, desc[UR18][R120.64] ;  /* 0x000000127884c981 */ /* 0x0000e2000c1e1100 */
[----:B------:R-:W-:Y:S01]  /*5cf0*/  PRMT R126, RZ, 0x7610, R126 ;  /* 0x00007610ff7e7816 */ /* 0x000fe2000000007e */
[----:B------:R-:W-:-:S02]  /*5d00*/  ULDC UR4, c[0x0][0x238] ;  /* 0x00008e0000047ab9 */ /* 0x000fc40000000800 */
[----:B------:R1:W4:Y:S01]  /*5d10*/  @!P0 LDG.E.U8 R127, desc[UR18][R118.64] ;  /* 0x00000012767f8981 */ /* 0x000322000c1e1100 */
[----:B------:R-:W-:Y:S01]  /*5d20*/  ISETP.GE.AND P2, PT, R122, UR17, PT ;  /* 0x000000117a007c0c */ /* 0x000fe2000bf46270 */
[----:B------:R-:W-:Y:S01]  /*5d30*/  ULDC UR5, c[0x0][0x238] ;  /* 0x00008e0000057ab9 */ /* 0x000fe20000000800 */
[CC--:B0-----:R-:W-:Y:S02]  /*5d40*/  IADD3 R120, P1, R128.reuse, R90.reuse, RZ ;  /* 0x0000005a80787210 */ /* 0x0c1fe40007f3e0ff */
[C---:B-1----:R-:W-:Y:S02]  /*5d50*/  IADD3 R118, P0, R117.reuse, R90, RZ ;  /* 0x0000005a75767210 */ /* 0x042fe40007f1e0ff */
[-C--:B------:R-:W-:Y:S02]  /*5d60*/  LEA.HI.X.SX32 R121, R128, R2.reuse, 0x1, P1 ;  /* 0x0000000280797211 */ /* 0x080fe400008f0eff */
[----:B------:R-:W-:Y:S02]  /*5d70*/  LEA.HI.X.SX32 R119, R117, R2, 0x1, P0 ;  /* 0x0000000275777211 */ /* 0x000fe400000f0eff */
[C---:B------:R-:W-:Y:S01]  /*5d80*/  LOP3.LUT R128, R0.reuse, 0xa, RZ, 0xfc, !PT ;  /* 0x0000000a00807812 */ /* 0x040fe200078efcff */
[----:B------:R0:W5:Y:S01]  /*5d90*/  @!P3 LDG.E.U8 R126, desc[UR18][R120.64] ;  /* 0x00000012787eb981 */ /* 0x000162000c1e1100 */
[----:B------:R-:W-:-:S02]  /*5da0*/  LOP3.LUT R117, R0, 0xc, RZ, 0xfc, !PT ;  /* 0x0000000c00757812 */ /* 0x000fc400078efcff */
[----:B------:R-:W-:Y:S02]  /*5db0*/  LOP3.LUT R122, R0, 0xa, RZ, 0xfc, !PT ;  /* 0x0000000a007a7812 */ /* 0x000fe400078efcff */
[----:B------:R-:W-:Y:S01]  /*5dc0*/  PRMT R134, RZ, 0x7610, R134 ;  /* 0x00007610ff867816 */ /* 0x000fe20000000086 */
[----:B------:R-:W-:Y:S01]  /*5dd0*/  IMAD R128, R128, UR5, RZ ;  /* 0x0000000580807c24 */ /* 0x000fe2000f8e02ff */
[----:B------:R-:W-:Y:S01]  /*5de0*/  ISETP.GE.AND P1, PT, R122, UR17, PT ;  /* 0x000000117a007c0c */ /* 0x000fe2000bf26270 */
[----:B------:R-:W-:Y:S01]  /*5df0*/  IMAD R117, R117, UR4, RZ ;  /* 0x0000000475757c24 */ /* 0x000fe2000f8e02ff */
[----:B------:R-:W-:Y:S01]  /*5e00*/  LOP3.LUT R122, R0, 0xc, RZ, 0xfc, !PT ;  /* 0x0000000c007a7812 */ /* 0x000fe200078efcff */
[----:B------:R-:W-:Y:S01]  /*5e10*/  ULDC UR4, c[0x0][0x238] ;  /* 0x00008e0000047ab9 */ /* 0x000fe20000000800 */
[----:B------:R1:W4:Y:S01]  /*5e20*/  @!P2 LDG.E.U8 R134, desc[UR18][R118.64] ;  /* 0x000000127686a981 */ /* 0x000322000c1e1100 */
[----:B0-----:R-:W-:Y:S01]  /*5e30*/  IADD3 R120, P4, R128, R90, RZ ;  /* 0x0000005a80787210 */ /* 0x001fe20007f9e0ff */
[----:B------:R-:W-:Y:S01]  /*5e40*/  ULDC UR5, c[0x0][0x238] ;  /* 0x00008e0000057ab9 */ /* 0x000fe20000000800 */
[----:B------:R-:W-:-:S02]  /*5e50*/  ISETP.GE.AND P0, PT, R122, UR17, PT ;  /* 0x000000117a007c0c */ /* 0x000fc4000bf06270 */
[----:B------:R-:W-:Y:S02]  /*5e60*/  LEA.HI.X.SX32 R121, R128, R2, 0x1, P4 ;  /* 0x0000000280797211 */ /* 0x000fe400020f0eff */
[C---:B-1----:R-:W-:Y:S02]  /*5e70*/  IADD3 R118, P3, R117.reuse, R90, RZ ;  /* 0x0000005a75767210 */ /* 0x042fe40007f7e0ff */
[C---:B------:R-:W-:Y:S02]  /*5e80*/  LOP3.LUT R128, R0.reuse, 0xe, RZ, 0xfc, !PT ;  /* 0x0000000e00807812 */ /* 0x040fe400078efcff */
[----:B------:R-:W-:Y:S02]  /*5e90*/  LEA.HI.X.SX32 R119, R117, R2, 0x1, P3 ;  /* 0x0000000275777211 */ /* 0x000fe400018f0eff */
[C---:B------:R-:W-:Y:S02]  /*5ea0*/  LOP3.LUT R117, R0.reuse, 0x10, RZ, 0xfc, !PT ;  /* 0x0000001000757812 */ /* 0x040fe400078efcff */
[----:B------:R-:W-:-:S02]  /*5eb0*/  LOP3.LUT R122, R0, 0xe, RZ, 0xfc, !PT ;  /* 0x0000000e007a7812 */ /* 0x000fc400078efcff */
[----:B------:R-:W-:Y:S02]  /*5ec0*/  PRMT R133, RZ, 0x7610, R133 ;  /* 0x00007610ff857816 */ /* 0x000fe40000000085 */
[----:B------:R-:W-:Y:S01]  /*5ed0*/  PRMT R136, RZ, 0x7610, R136 ;  /* 0x00007610ff887816 */ /* 0x000fe20000000088 */
[----:B------:R-:W-:Y:S01]  /*5ee0*/  IMAD R128, R128, UR5, RZ ;  /* 0x0000000580807c24 */ /* 0x000fe2000f8e02ff */
[----:B------:R-:W-:Y:S01]  /*5ef0*/  ISETP.GE.AND P2, PT, R122, UR17, PT ;  /* 0x000000117a007c0c */ /* 0x000fe2000bf46270 */
[----:B------:R-:W-:Y:S01]  /*5f00*/  IMAD R117, R117, UR4, RZ ;  /* 0x0000000475757c24 */ /* 0x000fe2000f8e02ff */
[----:B------:R-:W-:Y:S01]  /*5f10*/  LOP3.LUT R122, R0, 0x10, RZ, 0xfc, !PT ;  /* 0x00000010007a7812 */ /* 0x000fe200078efcff */
[----:B------:R0:W4:Y:S01]  /*5f20*/  @!P1 LDG.E.U8 R133, desc[UR18][R120.64] ;  /* 0x0000001278859981 */ /* 0x000122000c1e1100 */
[----:B------:R-:W-:Y:S01]  /*5f30*/  PRMT R192, RZ, 0x7610, R192 ;  /* 0x00007610ffc07816 */ /* 0x000fe200000000c0 */
[----:B------:R-:W-:Y:S02]  /*5f40*/  ULDC UR4, c[0x0][0x238] ;  /* 0x00008e0000047ab9 */ /* 0x000fe40000000800 */
[----:B------:R1:W4:Y:S01]  /*5f50*/  @!P0 LDG.E.U8 R136, desc[UR18][R118.64] ;  /* 0x0000001276888981 */ /* 0x000322000c1e1100 */
[----:B------:R-:W-:Y:S01]  /*5f60*/  ISETP.GE.AND P1, PT, R122, UR17, PT ;  /* 0x000000117a007c0c */ /* 0x000fe2000bf26270 */
[----:B------:R-:W-:Y:S01]  /*5f70*/  ULDC UR5, c[0x0][0x238] ;  /* 0x00008e0000057ab9 */ /* 0x000fe20000000800 */
[----:B0-----:R-:W-:-:S02]  /*5f80*/  IADD3 R120, P4, R128, R90, RZ ;  /* 0x0000005a80787210 */ /* 0x001fc40007f9e0ff */
[C---:B-1----:R-:W-:Y:S02]  /*5f90*/  IADD3 R118, P3, R117.reuse, R90, RZ ;  /* 0x0000005a75767210 */ /* 0x042fe40007f7e0ff */
[-C--:B------:R-:W-:Y:S02]  /*5fa0*/  LEA.HI.X.SX32 R121, R128, R2.reuse, 0x1, P4 ;  /* 0x0000000280797211 */ /* 0x080fe400020f0eff */
[----:B------:R-:W-:Y:S02]  /*5fb0*/  LEA.HI.X.SX32 R119, R117, R2, 0x1, P3 ;  /* 0x0000000275777211 */ /* 0x000fe400018f0eff */
[C---:B------:R-:W-:Y:S01]  /*5fc0*/  LOP3.LUT R128, R0.reuse, 0x12, RZ, 0xfc, !PT ;  /* 0x0000001200807812 */ /* 0x040fe200078efcff */
[----:B------:R0:W4:Y:S01]  /*5fd0*/  @!P2 LDG.E.U8 R192, desc[UR18][R120.64] ;  /* 0x0000001278c0a981 */ /* 0x000122000c1e1100 */
[C---:B------:R-:W-:Y:S02]  /*5fe0*/  LOP3.LUT R117, R0.reuse, 0x14, RZ, 0xfc, !PT ;  /* 0x0000001400757812 */ /* 0x040fe400078efcff */
[----:B------:R-:W-:-:S02]  /*5ff0*/  LOP3.LUT R122, R0, 0x12, RZ, 0xfc, !PT ;  /* 0x00000012007a7812 */ /* 0x000fc400078efcff */
        /* <DEDUP_REMOVED lines=9> */
[----:B------:R-:W-:Y:S02]  /*6090*/  ISETP.GE.AND P2, PT, R122, UR17, PT ;  /* 0x000000117a007c0c */ /* 0x000fe4000bf46270 */
[----:B------:R-:W-:-:S02]  /*60a0*/  LEA.HI.X.SX32 R121, R128, R2, 0x1, P4 ;  /* 0x0000000280797211 */ /* 0x000fc400020f0eff */
[C---:B-1----:R-:W-:Y:S02]  /*60b0*/  IADD3 R118, P3, R117.reuse, R90, RZ ;  /* 0x0000005a75767210 */ /* 0x042fe40007f7e0ff */
[C---:B------:R-:W-:Y:S02]  /*60c0*/  LOP3.LUT R128, R0.reuse, 0x16, RZ, 0xfc, !PT ;  /* 0x0000001600807812 */ /* 0x040fe400078efcff */
[----:B------:R-:W-:Y:S02]  /*60d0*/  LEA.HI.X.SX32 R119, R117, R2, 0x1, P3 ;  /* 0x0000000275777211 */ /* 0x000fe400018f0eff */
[C---:B------:R-:W-:Y:S02]  /*60e0*/  LOP3.LUT R117, R0.reuse, 0x18, RZ, 0xfc, !PT ;  /* 0x0000001800757812 */ /* 0x040fe400078efcff */
[----:B------:R-:W-:Y:S02]  /*60f0*/  LOP3.LUT R122, R0, 0x16, RZ, 0xfc, !PT ;  /* 0x00000016007a7812 */ /* 0x000fe400078efcff */
[----:B------:R-:W-:-:S02]  /*6100*/  PRMT R147, RZ, 0x7610, R147 ;  /* 0x00007610ff937816 */ /* 0x000fc40000000093 */
        /* <DEDUP_REMOVED lines=281> */
[----:B------:R-:W-:-:S02]  /*72a0*/  LOP3.LUT R122, R0, 0x56, RZ, 0xfc, !PT ;  /* 0x00000056007a7812 */ /* 0x000fc400078efcff */
[----:B------:R-:W-:Y:S02]  /*72b0*/  PRMT R174, RZ, 0x7610, R174 ;  /* 0x00007610ffae7816 */ /* 0x000fe400000000ae */
[C---:B-1----:R-:W-:Y:S02]  /*72c0*/  IADD3 R118, P0, R117.reuse, R90, RZ ;  /* 0x0000005a75767210 */ /* 0x042fe40007f1e0ff */
[-C--:B------:R-:W-:Y:S02]  /*72d0*/  LEA.HI.X.SX32 R121, R128, R2.reuse, 0x1, P3 ;  /* 0x0000000280797211 */ /* 0x080fe400018f0eff */
[C---:B------:R-:W-:Y:S01]  /*72e0*/  ISETP.GE.AND P2, PT, R122.reuse, UR17, PT ;  /* 0x000000117a007c0c */ /* 0x040fe2000bf46270 */
[----:B------:R-:W-:Y:S01]  /*72f0*/  IMAD R122, R122, UR5, RZ ;  /* 0x000000057a7a7c24 */ /* 0x000fe2000f8e02ff */
[----:B------:R-:W-:Y:S01]  /*7300*/  LEA.HI.X.SX32 R119, R117, R2, 0x1, P0 ;  /* 0x0000000275777211 */ /* 0x000fe200000f0eff */
[----:B------:R0:W4:Y:S01]  /*7310*/  @!P1 LDG.E.U8 R174, desc[UR18][R120.64] ;  /* 0x0000001278ae9981 */ /* 0x000122000c1e1100 */
[----:B------:R-:W-:Y:S01]  /*7320*/  LOP3.LUT R117, R0, 0x58, RZ, 0xfc, !PT ;  /* 0x0000005800757812 */ /* 0x000fe200078efcff */
[----:B------:R-:W-:Y:S01]  /*7330*/  ULDC UR5, c[0x0][0x238] ;  /* 0x00008e0000057ab9 */ /* 0x000fe20000000800 */
[----:B------:R-:W-:-:S03]  /*7340*/  PRMT R173, RZ, 0x7610, R173 ;  /* 0x00007610ffad7816 */ /* 0x000fc600000000ad */
[----:B------:R-:W-:Y:S01]  /*7350*/  IMAD R117, R117, UR4, RZ ;  /* 0x0000000475757c24 */ /* 0x000fe2000f8e02ff */
[----:B------:R-:W-:Y:S01]  /*7360*/  LOP3.LUT R128, R0, 0x58, RZ, 0xfc, !PT ;  /* 0x0000005800807812 */ /* 0x000fe200078efcff */
[----:B------:R-:W-:Y:S01]  /*7370*/  ULDC UR4, c[0x0][0x238] ;  /* 0x00008e0000047ab9 */ /* 0x000fe20000000800 */
[----:B------:R1:W4:Y:S01]  /*7380*/  @!P4 LDG.E.U8 R173, desc[UR18][R118.64] ;  /* 0x0000001276adc981 */ /* 0x000322000c1e1100 */
[----:B0-----:R-:W-:Y:S02]  /*7390*/  IADD3 R120, P0, R122, R90, RZ ;  /* 0x0000005a7a787210 */ /* 0x001fe40007f1e0ff */
[----:B------:R-:W-:Y:S02]  /*73a0*/  ISETP.GE.AND P1, PT, R128, UR17, PT ;  /* 0x0000001180007c0c */ /* 0x000fe4000bf26270 */
[----:B------:R-:W-:Y:S02]  /*73b0*/  LEA.HI.X.SX32 R121, R122, R2, 0x1, P0 ;  /* 0x000000027a797211 */ /* 0x000fe400000f0eff */
[----:B-1----:R-:W-:-:S04]  /*73c0*/  IADD3 R118, P0, R117, R90, RZ ;  /* 0x0000005a75767210 */ /* 0x002fc80007f1e0ff */
[----:B------:R-:W-:Y:S02]  /*73d0*/  LEA.HI.X.SX32 R119, R117, R2, 0x1, P0 ;  /* 0x0000000275777211 */ /* 0x000fe400000f0eff */
[C---:B------:R-:W-:Y:S02]  /*73e0*/  LOP3.LUT R117, R0.reuse, 0x5a, RZ, 0xfc, !PT ;  /* 0x0000005a00757812 */ /* 0x040fe400078efcff */
[----:B------:R-:W-:Y:S02]  /*73f0*/  PRMT R171, RZ, 0x7610, R171 ;  /* 0x00007610ffab7816 */ /* 0x000fe400000000ab */
[----:B------:R-:W-:Y:S01]  /*7400*/  PRMT R172, RZ, 0x7610, R172 ;  /* 0x00007610ffac7816 */ /* 0x000fe200000000ac */
[----:B------:R-:W-:Y:S01]  /*7410*/  IMAD R117, R117, UR4, RZ ;  /* 0x0000000475757c24 */ /* 0x000fe2000f8e02ff */
[----:B------:R-:W-:Y:S01]  /*7420*/  LOP3.LUT R122, R0, 0x5a, RZ, 0xfc, !PT ;  /* 0x0000005a007a7812 */ /* 0x000fe200078efcff */
[----:B------:R-:W-:Y:S01]  /*7430*/  ULDC UR4, c[0x0][0x238] ;  /* 0x00008e0000047ab9 */ /* 0x000fe20000000800 */
[----:B------:R0:W4:Y:S04]  /*7440*/  @!P1 LDG.E.U8 R171, desc[UR18][R118.64] ;  /* 0x0000001276ab9981 */ /* 0x000128000c1e1100 */
[----:B------:R-:W4:Y:S01]  /*7450*/  @!P2 LDG.E.U8 R172, desc[UR18][R120.64] ;  /* 0x0000001278aca981 */ /* 0x000f22000c1e1100 */
[----:B------:R-:W-:-:S02]  /*7460*/  ISETP.GE.AND P2, PT, R122, UR17, PT ;  /* 0x000000117a007c0c */ /* 0x000fc4000bf46270 */
[----:B0-----:R-:W-:-:S04]  /*7470*/  IADD3 R118, P0, R117, R90, RZ ;  /* 0x0000005a75767210 */ /* 0x001fc80007f1e0ff */
[----:B------:R-:W-:Y:S02]  /*7480*/  LEA.HI.X.SX32 R119, R117, R2, 0x1, P0 ;  /* 0x0000000275777211 */ /* 0x000fe400000f0eff */
[----:B------:R-:W-:Y:S02]  /*7490*/  LOP3.LUT R117, R0, 0x5c, RZ, 0xfc, !PT ;  /* 0x0000005c00757812 */ /* 0x000fe400078efcff */
[----:B------:R-:W-:-:S03]  /*74a0*/  PRMT R170, RZ, 0x7610, R170 ;  /* 0x00007610ffaa7816 */ /* 0x000fc600000000aa */
[----:B------:R-:W-:Y:S01]  /*74b0*/  IMAD R117, R117, UR4, RZ ;  /* 0x0000000475757c24 */ /* 0x000fe2000f8e02ff */
[----:B------:R-:W-:Y:S01]  /*74c0*/  LOP3.LUT R122, R0, 0x5c, RZ, 0xfc, !PT ;  /* 0x0000005c007a7812 */ /* 0x000fe200078efcff */
[----:B------:R-:W-:Y:S01]  /*74d0*/  ULDC UR4, c[0x0][0x238] ;  /* 0x00008e0000047ab9 */ /* 0x000fe20000000800 */
[----:B------:R0:W4:Y:S02]  /*74e0*/  @!P2 LDG.E.U8 R170, desc[UR18][R118.64] ;  /* 0x0000001276aaa981 */ /* 0x000124000c1e1100 */
[----:B------:R-:W-:Y:S02]  /*74f0*/  ISETP.GE.AND P1, PT, R122, UR17, PT ;  /* 0x000000117a007c0c */ /* 0x000fe4000bf26270 */
        /* <DEDUP_REMOVED lines=38> */
[C---:B------:R-:W-:Y:S02]  /*7760*/  LOP3.LUT R117, R0.reuse, 0x66, RZ, 0xfc, !PT ;  /* 0x0000006600757812 */ /* 0x040fe400078efcff */
[----:B------:R-:W-:Y:S02]  /*7770*/  PRMT R165, RZ, 0x7610, R165 ;  /* 0x00007610ffa57816 */ /* 0x000fe400000000a5 */
[----:B------:R-:W-:Y:S01]  /*7780*/  LOP3.LUT R120, R0, 0x66, RZ, 0xfc, !PT ;  /* 0x0000006600787812 */ /* 0x000fe200078efcff */
[----:B------:R-:W-:Y:S01]  /*7790*/  IMAD R117, R117, UR4, RZ ;  /* 0x0000000475757c24 */ /* 0x000fe2000f8e02ff */
[----:B------:R-:W-:Y:S01]  /*77a0*/  PRMT R164, RZ, 0x7610, R164 ;  /* 0x00007610ffa47816 */ /* 0x000fe200000000a4 */
[----:B------:R-:W-:Y:S01]  /*77b0*/  ULDC UR4, c[0x0][0x238] ;  /* 0x00008e0000047ab9 */ /* 0x000fe20000000800 */
[----:B------:R0:W4:Y:S01]  /*77c0*/  @!P1 LDG.E.U8 R165, desc[UR18][R118.64] ;  /* 0x0000001276a59981 */ /* 0x000122000c1e1100 */
[----:B------:R-:W-:-:S02]  /*77d0*/  ISETP.GE.AND P1, PT, R120, UR17, PT ;  /* 0x0000001178007c0c */ /* 0x000fc4000bf26270 */
[----:B0-----:R-:W-:-:S04]  /*77e0*/  IADD3 R118, P0, R117, R90, RZ ;  /* 0x0000005a75767210 */ /* 0x001fc80007f1e0ff */
[----:B------:R-:W-:Y:S02]  /*77f0*/  LEA.HI.X.SX32 R119, R117, R2, 0x1, P0 ;  /* 0x0000000275777211 */ /* 0x000fe400000f0eff */
[C---:B------:R-:W-:Y:S02]  /*7800*/  LOP3.LUT R117, R0.reuse, 0x68, RZ, 0xfc, !PT ;  /* 0x0000006800757812 */ /* 0x040fe400078efcff */
[----:B------:R-:W-:-:S03]  /*7810*/  LOP3.LUT R120, R0, 0x68, RZ, 0xfc, !PT ;  /* 0x0000006800787812 */ /* 0x000fc600078efcff */
[----:B------:R0:W4:Y:S01]  /*7820*/  @!P1 LDG.E.U8 R164, desc[UR18][R118.64] ;  /* 0x0000001276a49981 */ /* 0x000122000c1e1100 */
[----:B------:R-:W-:Y:S01]  /*7830*/  IMAD R117, R117, UR4, RZ ;  /* 0x0000000475757c24 */ /* 0x000fe2000f8e02ff */
[----:B------:R-:W-:Y:S01]  /*7840*/  ISETP.GE.AND P1, PT, R120, UR17, PT ;  /* 0x0000001178007c0c */ /* 0x000fe2000bf26270 */
[----:B------:R-:W-:-:S03]  /*7850*/  ULDC UR4, c[0x0][0x238] ;  /* 0x00008e0000047ab9 */ /* 0x000fc60000000800 */
[C---:B0-----:R-:W-:Y:S02]  /*7860*/  IADD3 R118, P0, R117.reuse, R90, RZ ;  /* 0x0000005a75767210 */ /* 0x041fe40007f1e0ff */
[----:B------:R-:W-:Y:S02]  /*7870*/  PRMT R163, RZ, 0x7610, R163 ;  /* 0x00007610ffa37816 */ /* 0x000fe400000000a3 */
[----:B------:R-:W-:Y:S02]  /*7880*/  LEA.HI.X.SX32 R119, R117, R2, 0x1, P0 ;  /* 0x0000000275777211 */ /* 0x000fe400000f0eff */
[C---:B------:R-:W-:Y:S02]  /*7890*/  LOP3.LUT R117, R0.reuse, 0x6a, RZ, 0xfc, !PT ;  /* 0x0000006a00757812 */ /* 0x040fe400078efcff */
[----:B------:R-:W-:Y:S01]  /*78a0*/  LOP3.LUT R120, R0, 0x6a, RZ, 0xfc, !PT ;  /* 0x0000006a00787812 */ /* 0x000fe200078efcff */
[----:B------:R0:W4:Y:S02]  /*78b0*/  @!P1 LDG.E.U8 R163, desc[UR18][R118.64] ;  /* 0x0000001276a39981 */ /* 0x000124000c1e1100 */
[----:B------:R-:W-:Y:S01]  /*78c0*/  IMAD R117, R117, UR4, RZ ;  /* 0x0000000475757c24 */ /* 0x000fe2000f8e02ff */
[----:B------:R-:W-:Y:S01]  /*78d0*/  ISETP.GE.AND P1, PT, R120, UR17, PT ;  /* 0x0000001178007c0c */ /* 0x000fe2000bf26270 */
[----:B------:R-:W-:Y:S01]  /*78e0*/  ULDC UR4, c[0x0][0x238] ;  /* 0x00008e0000047ab9 */ /* 0x000fe20000000800 */
[----:B------:R-:W-:-:S02]  /*78f0*/  PRMT R162, RZ, 0x7610, R162 ;  /* 0x00007610ffa27816 */ /* 0x000fc400000000a2 */
[----:B0-----:R-:W-:-:S04]  /*7900*/  IADD3 R118, P0, R117, R90, RZ ;  /* 0x0000005a75767210 */ /* 0x001fc80007f1e0ff */
        /* <DEDUP_REMOVED lines=17> */
[C---:B0-----:R-:W-:Y:S02]  /*7a20*/  IADD3 R118, P0, R117.reuse, R90, RZ ;  /* 0x0000005a75767210 */ /* 0x041fe40007f1e0ff */
[C---:B------:R-:W-:Y:S02]  /*7a30*/  LOP3.LUT R121, R0.reuse, 0x70, RZ, 0xfc, !PT ;  /* 0x0000007000797812 */ /* 0x040fe400078efcff */
[----:B------:R-:W-:Y:S02]  /*7a40*/  LEA.HI.X.SX32 R119, R117, R2, 0x1, P0 ;  /* 0x0000000275777211 */ /* 0x000fe400000f0eff */
[C---:B------:R-:W-:Y:S01]  /*7a50*/  LOP3.LUT R117, R0.reuse, 0x70, RZ, 0xfc, !PT ;  /* 0x0000007000757812 */ /* 0x040fe200078efcff */
[----:B------:R-:W-:Y:S01]  /*7a60*/  IMAD R121, R121, UR5, RZ ;  /* 0x0000000579797c24 */ /* 0x000fe2000f8e02ff */
[C---:B------:R-:W-:Y:S01]  /*7a70*/  LOP3.LUT R120, R0.reuse, 0x72, RZ, 0xfc, !PT ;  /* 0x0000007200787812 */ /* 0x040fe200078efcff */
[----:B------:R0:W4:Y:S01]  /*7a80*/  @!P1 LDG.E.U8 R160, desc[UR18][R118.64] ;  /* 0x0000001276a09981 */ /* 0x000122000c1e1100 */
[----:B------:R-:W-:Y:S01]  /*7a90*/  ISETP.GE.AND P1, PT, R117, UR17, PT ;  /* 0x0000001175007c0c */ /* 0x000fe2000bf26270 */
[----:B------:R-:W-:Y:S01]  /*7aa0*/  ULDC UR5, c[0x0][0x238] ;  /* 0x00008e0000057ab9 */ /* 0x000fe20000000800 */
[----:B------:R-:W-:-:S02]  /*7ab0*/  LOP3.LUT R117, R0, 0x72, RZ, 0xfc, !PT ;  /* 0x0000007200757812 */ /* 0x000fc400078efcff */
[----:B------:R-:W-:Y:S02]  /*7ac0*/  PRMT R140, RZ, 0x7610, R140 ;  /* 0x00007610ff8c7816 */ /* 0x000fe4000000008c */
[----:B0-----:R-:W-:Y:S01]  /*7ad0*/  IADD3 R118, P0, R121, R90, RZ ;  /* 0x0000005a79767210 */ /* 0x001fe20007f1e0ff */
[----:B------:R-:W-:Y:S01]  /*7ae0*/  IMAD R120, R120, UR4, RZ ;  /* 0x0000000478787c24 */ /* 0x000fe2000f8e02ff */
[----:B------:R-:W-:Y:S01]  /*7af0*/  ISETP.GE.AND P2, PT, R117, UR17, PT ;  /* 0x0000001175007c0c */ /* 0x000fe2000bf46270 */
[----:B------:R-:W-:Y:S01]  /*7b00*/  ULDC UR4, c[0x0][0x238] ;  /* 0x00008e0000047ab9 */ /* 0x000fe20000000800 */
[----:B------:R-:W-:Y:S02]  /*7b10*/  LEA.HI.X.SX32 R119, R121, R2, 0x1, P0 ;  /* 0x0000000279777211 */ /* 0x000fe400000f0eff */
[----:B------:R-:W-:-:S03]  /*7b20*/  LOP3.LUT R121, R0, 0x74, RZ, 0xfc, !PT ;  /* 0x0000007400797812 */ /* 0x000fc600078efcff */
[----:B------:R0:W4:Y:S01]  /*7b30*/  @!P1 LDG.E.U8 R140, desc[UR18][R118.64] ;  /* 0x00000012768c9981 */ /* 0x000122000c1e1100 */
[----:B------:R-:W-:Y:S02]  /*7b40*/  LOP3.LUT R117, R0, 0x74, RZ, 0xfc, !PT ;  /* 0x0000007400757812 */ /* 0x000fe400078efcff */
[----:B------:R-:W-:Y:S01]  /*7b50*/  PRMT R129, RZ, 0x7610, R129 ;  /* 0x00007610ff817816 */ /* 0x000fe20000000081 */
[----:B------:R-:W-:Y:S01]  /*7b60*/  IMAD R121, R121, UR5, RZ ;  /* 0x0000000579797c24 */ /* 0x000fe2000f8e02ff */
[C---:B0-----:R-:W-:Y:S01]  /*7b70*/  IADD3 R118, P0, R120.reuse, R90, RZ ;  /* 0x0000005a78767210 */ /* 0x041fe20007f1e0ff */
[----:B------:R-:W-:Y:S01]  /*7b80*/  ULDC UR5, c[0x0][0x238] ;  /* 0x00008e0000057ab9 */ /* 0x000fe20000000800 */
[----:B------:R-:W-:Y:S02]  /*7b90*/  ISETP.GE.AND P1, PT, R117, UR17, PT ;  /* 0x0000001175007c0c */ /* 0x000fe4000bf26270 */
[----:B------:R-:W-:Y:S02]  /*7ba0*/  LEA.HI.X.SX32 R119, R120, R2, 0x1, P0 ;  /* 0x0000000278777211 */ /* 0x000fe400000f0eff */
[----:B------:R-:W-:-:S03]  /*7bb0*/  LOP3.LUT R120, R0, 0x76, RZ, 0xfc, !PT ;  /* 0x0000007600787812 */ /* 0x000fc600078efcff */
[----:B------:R0:W4:Y:S01]  /*7bc0*/  @!P2 LDG.E.U8 R129, desc[UR18][R118.64] ;  /* 0x000000127681a981 */ /* 0x000122000c1e1100 */
[----:B------:R-:W-:Y:S02]  /*7bd0*/  LOP3.LUT R117, R0, 0x76, RZ, 0xfc, !PT ;  /* 0x0000007600757812 */ /* 0x000fe400078efcff */
[----:B------:R-:W-:Y:S01]  /*7be0*/  PRMT R145, RZ, 0x7610, R145 ;  /* 0x00007610ff917816 */ /* 0x000fe20000000091 */
[----:B------:R-:W-:Y:S01]  /*7bf0*/  IMAD R120, R120, UR4, RZ ;  /* 0x0000000478787c24 */ /* 0x000fe2000f8e02ff */
[----:B0-----:R-:W-:Y:S01]  /*7c00*/  IADD3 R118, P0, R121, R90, RZ ;  /* 0x0000005a79767210 */ /* 0x001fe20007f1e0ff */
        /* <DEDUP_REMOVED lines=14> */
[----:B------:R-:W-:Y:S01]  /*7cf0*/  PRMT R143, RZ, 0x7610, R143 ;  /* 0x00007610ff8f7816 */ /* 0x000fe2000000008f */
[----:B------:R-:W-:Y:S01]  /*7d00*/  IMAD R120, R120, UR4, RZ ;  /* 0x0000000478787c24 */ /* 0x000fe2000f8e02ff */
[----:B------:R-:W-:Y:S01]  /*7d10*/  LOP3.LUT R117, R0, 0x7a, RZ, 0xfc, !PT ;  /* 0x0000007a00757812 */ /* 0x000fe200078efcff */
[----:B------:R-:W-:Y:S01]  /*7d20*/  ULDC UR4, c[0x0][0x238] ;  /* 0x00008e0000047ab9 */ /* 0x000fe20000000800 */
[----:B0-----:R-:W-:-:S04]  /*7d30*/  IADD3 R118, P0, R121, R90, RZ ;  /* 0x0000005a79767210 */ /* 0x001fc80007f1e0ff */
[----:B------:R-:W-:Y:S02]  /*7d40*/  LEA.HI.X.SX32 R119, R121, R2, 0x1, P0 ;  /* 0x0000000279777211 */ /* 0x000fe400000f0eff */
[----:B------:R-:W-:-:S03]  /*7d50*/  ISETP.GE.AND P2, PT, R117, UR17, PT ;  /* 0x0000001175007c0c */ /* 0x000fc6000bf46270 */
[----:B------:R0:W4:Y:S01]  /*7d60*/  @!P1 LDG.E.U8 R143, desc[UR18][R118.64] ;  /* 0x00000012768f9981 */ /* 0x000122000c1e1100 */
[----:B------:R-:W-:Y:S02]  /*7d70*/  PRMT R142, RZ, 0x7610, R142 ;  /* 0x00007610ff8e7816 */ /* 0x000fe4000000008e */
[----:B0-----:R-:W-:-:S04]  /*7d80*/  IADD3 R118, P0, R120, R90, RZ ;  /* 0x0000005a78767210 */ /* 0x001fc80007f1e0ff */
[----:B------:R-:W-:Y:S02]  /*7d90*/  LEA.HI.X.SX32 R119, R120, R2, 0x1, P0 ;  /* 0x0000000278777211 */ /* 0x000fe400000f0eff */
[----:B------:R-:W-:-:S03]  /*7da0*/  LOP3.LUT R120, R0, 0x7c, RZ, 0xfc, !PT ;  /* 0x0000007c00787812 */ /* 0x000fc600078efcff */
[----:B------:R0:W4:Y:S02]  /*7db0*/  @!P2 LDG.E.U8 R142, desc[UR18][R118.64] ;  /* 0x00000012768ea981 */ /* 0x000124000c1e1100 */
[----:B------:R-:W-:Y:S01]  /*7dc0*/  IMAD R120, R120, UR5, RZ ;  /* 0x0000000578787c24 */ /* 0x000fe2000f8e02ff */
[----:B------:R-:W-:-:S04]  /*7dd0*/  LOP3.LUT R117, R0, 0x7c, RZ, 0xfc, !PT ;  /* 0x0000007c00757812 */ /* 0x000fc800078efcff */
[----:B0-----:R-:W-:-:S04]  /*7de0*/  IADD3 R118, P0, R120, R90, RZ ;  /* 0x0000005a78767210 */ /* 0x001fc80007f1e0ff */
[----:B------:R-:W-:Y:S02]  /*7df0*/  LEA.HI.X.SX32 R119, R120, R2, 0x1, P0 ;  /* 0x0000000278777211 */ /* 0x000fe400000f0eff */
[----:B------:R-:W0:Y:S01]  /*7e00*/  S2R R120, SR_TID.X ;  /* 0x0000000000787919 */ /* 0x000e220000002100 */
[----:B------:R-:W-:Y:S02]  /*7e10*/  ISETP.GE.AND P1, PT, R117, UR17, PT ;  /* 0x0000001175007c0c */ /* 0x000fe4000bf26270 */
[C---:B------:R-:W-:Y:S02]  /*7e20*/  LOP3.LUT R121, R0.reuse, 0x7e, RZ, 0xfc, !PT ;  /* 0x0000007e00797812 */ /* 0x040fe400078efcff */
[----:B------:R-:W-:Y:S02]  /*7e30*/  LOP3.LUT R117, R0, 0x7e, RZ, 0xfc, !PT ;  /* 0x0000007e00757812 */ /* 0x000fe400078efcff */
[----:B------:R-:W-:Y:S01]  /*7e40*/  PRMT R141, RZ, 0x7610, R141 ;  /* 0x00007610ff8d7816 */ /* 0x000fe2000000008d */
[----:B------:R-:W-:Y:S01]  /*7e50*/  IMAD R121, R121, UR4, RZ ;  /* 0x0000000479797c24 */ /* 0x000fe2000f8e02ff */
[----:B------:R-:W-:-:S05]  /*7e60*/  ISETP.GE.AND P2, PT, R117, UR17, PT ;  /* 0x0000001175007c0c */ /* 0x000fca000bf46270 */
[----:B------:R1:W4:Y:S01]  /*7e70*/  @!P1 LDG.E.U8 R141, desc[UR18][R118.64] ;  /* 0x00000012768d9981 */ /* 0x000322000c1e1100 */
[----:B------:R-:W-:Y:S02]  /*7e80*/  PRMT R139, RZ, 0x7610, R139 ;  /* 0x00007610ff8b7816 */ /* 0x000fe4000000008b */
[----:B-1----:R-:W-:-:S04]  /*7e90*/  IADD3 R118, P0, R121, R90, RZ ;  /* 0x0000005a79767210 */ /* 0x002fc80007f1e0ff */
[----:B------:R-:W-:-:S05]  /*7ea0*/  LEA.HI.X.SX32 R119, R121, R2, 0x1, P0 ;  /* 0x0000000279777211 */ /* 0x000fca00000f0eff */
[----:B------:R1:W4:Y:S01]  /*7eb0*/  @!P2 LDG.E.U8 R139, desc[UR18][R118.64] ;  /* 0x00000012768ba981 */ /* 0x000322000c1e1100 */
[----:B0-----:R-:W-:-:S05]  /*7ec0*/  LOP3.LUT R128, R120, 0x7f, RZ, 0xc0, !PT ;  /* 0x0000007f78807812 */ /* 0x001fca00078ec0ff */
[C---:B------:R-:W-:Y:S01]  /*7ed0*/  IMAD R122, R128.reuse, UR25, RZ ;  /* 0x00000019807a7c24 */ /* 0x040fe2000f8e02ff */
[----:B------:R-:W-:-:S04]  /*7ee0*/  ISETP.GE.AND P0, PT, R128, UR17, PT ;  /* 0x0000001180007c0c */ /* 0x000fc8000bf06270 */
[C---:B------:R-:W-:Y:S02]  /*7ef0*/  IADD3 RZ, P1, R122.reuse, R115, RZ ;  /* 0x000000737aff7210 */ /* 0x040fe40007f3e0ff */
[----:B------:R-:W-:Y:S01]  /*7f00*/  SHF.R.S32.HI R117, RZ, 0x1f, R122 ;  /* 0x0000001fff757819 */ /* 0x000fe2000001147a */
[----:B-1----:R-:W-:Y:S01]  /*7f10*/  IMAD.IADD R118, R122, 0x1, R115 ;  /* 0x000000017a767824 */ /* 0x002fe200078e0273 */
[----:B------:R-:W-:-:S03]  /*7f20*/  PRMT R123, RZ, 0x7610, R123 ;  /* 0x00007610ff7b7816 */ /* 0x000fc6000000007b */
[----:B------:R-:W-:Y:S01]  /*7f30*/  IMAD.X R119, R117, 0x1, R217, P1 ;  /* 0x0000000175777824 */ /* 0x000fe200008e06d9 */
[----:B------:R-:W-:Y:S01]  /*7f40*/  BAR.SYNC.DEFER_BLOCKING 0x0 ;  /* 0x0000000000007b1d */ /* 0x000fe20000010000 */
[----:B------:R-:W-:Y:S02]  /*7f50*/  PRMT R124, RZ, 0x7610, R124 ;  /* 0x00007610ff7c7816 */ /* 0x000fe4000000007c */
[----:B------:R-:W-:-:S03]  /*7f60*/  PRMT R131, RZ, 0x7610, R131 ;  /* 0x00007610ff837816 */ /* 0x000fc60000000083 */
[----:B------:R0:W4:Y:S02]  /*7f70*/  @!P0 LDG.E.U8 R123, desc[UR18][R118.64] ;  /* 0x00000012767b8981 */ /* 0x000124000c1e1100 */
[----:B0-----:R-:W-:-:S05]  /*7f80*/  IADD3 R118, P1, R122, R105, RZ ;  /* 0x000000697a767210 */ /* 0x001fca0007f3e0ff */
[----:B------:R-:W-:-:S05]  /*7f90*/  IMAD.X R119, R117, 0x1, R112, P1 ;  /* 0x0000000175777824 */ /* 0x000fca00008e0670 */
[----:B------:R0:W4:Y:S02]  /*7fa0*/  @!P0 LDG.E.U8 R124, desc[UR18][R118.64] ;  /* 0x00000012767c8981 */ /* 0x000124000c1e1100 */
[----:B0-----:R-:W-:-:S05]  /*7fb0*/  IADD3 R118, P1, R122, R107, RZ ;  /* 0x0000006b7a767210 */ /* 0x001fca0007f3e0ff */
[----:B------:R-:W-:-:S05]  /*7fc0*/  IMAD.X R119, R117, 0x1, R113, P1 ;  /* 0x0000000175777824 */ /* 0x000fca00008e0671 */
[----:B------:R0:W4:Y:S01]  /*7fd0*/  @!P0 LDG.E.U8 R131, desc[UR18][R118.64] ;  /* 0x0000001276838981 */ /* 0x000122000c1e1100 */
[----:B------:R-:W-:Y:S02]  /*7fe0*/  PRMT R138, RZ, 0x7610, R138 ;  /* 0x00007610ff8a7816 */ /* 0x000fe4000000008a */
[----:B0-----:R-:W-:-:S05]  /*7ff0*/  IADD3 R118, P1, R122, R194, RZ ;  /* 0x000000c27a767210 */ /* 0x001fca0007f3e0ff */
[----:B------:R-:W-:-:S05]  /*8000*/  IMAD.X R119, R117, 0x1, R114, P1 ;  /* 0x0000000175777824 */ /* 0x000fca00008e0672 */
[----:B------:R0:W4:Y:S02]  /*8010*/  @!P0 LDG.E.U8 R138, desc[UR18][R118.64] ;  /* 0x00000012768a8981 */ /* 0x000124000c1e1100 */
[----:B0-----:R-:W-:Y:S01]  /*8020*/  IMAD.SHL.U32 R118, R120, 0x10, RZ ;  /* 0x0000001078767824 */ /* 0x001fe200078e00ff */
[----:B------:R-:W-:-:S04]  /*8030*/  IADD3 R120, P1, R122, R196, RZ ;  /* 0x000000c47a787210 */ /* 0x000fc80007f3e0ff */
[----:B------:R-:W-:Y:S01]  /*8040*/  LOP3.LUT R118, R118, 0x70, RZ, 0xc0, !PT ;  /* 0x0000007076767812 */ /* 0x000fe200078ec0ff */
[----:B------:R-:W-:Y:S01]  /*8050*/  IMAD.X R121, R117, 0x1, R195, P1 ;  /* 0x0000000175797824 */ /* 0x000fe200008e06c3 */
[----:B------:R-:W-:-:S03]  /*8060*/  PRMT R119, RZ, 0x7610, R119 ;  /* 0x00007610ff777816 */ /* 0x000fc60000000077 */
[----:B------:R-:W-:-:S03]  /*8070*/  IMAD R128, R128, 0x80, R118 ;  /* 0x0000008080807824 */ /* 0x000fc600078e0276 */
[----:B------:R0:W4:Y:S02]  /*8080*/  @!P0 LDG.E.U8 R119, desc[UR18][R120.64] ;  /* 0x0000001278778981 */ /* 0x000124000c1e1100 */
[----:B------:R-:W-:Y:S02]  /*8090*/  LOP3.LUT R128, R128, R0, RZ, 0xfc, !PT ;  /* 0x0000000080807212 */ /* 0x000fe400078efcff */
[----:B------:R-:W-:Y:S01]  /*80a0*/  PRMT R137, RZ, 0x7610, R137 ;  /* 0x00007610ff897816 */ /* 0x000fe20000000089 */
[----:B------:R-:W4:Y:S01]  /*80b0*/  LDL.LU R0, [R1+0x44] ;  /* 0x0000440001007983 */ /* 0x000f220000300800 */
[----:B0-----:R-:W-:-:S03]  /*80c0*/  IADD3 R120, P1, R122, R198, RZ ;  /* 0x000000c67a787210 */ /* 0x001fc60007f3e0ff */
[----:B--2---:R0:W-:Y:S02]  /*80d0*/  STS.U8 [R128+UR16], R125 ;  /* 0x0000007d80007988 */ /* 0x0041e40008000010 */
[----:B------:R-:W-:Y:S01]  /*80e0*/  IMAD.X R121, R117, 0x1, R197, P1 ;  /* 0x0000000175797824 */ /* 0x000fe200008e06c5 */
[----:B0-----:R-:W-:Y:S01]  /*80f0*/  PRMT R125, RZ, 0x7610, R125 ;  /* 0x00007610ff7d7816 */ /* 0x001fe2000000007d */
[----:B---3--:R0:W-:Y:S05]  /*8100*/  STS.U8 [R128+UR16+0x2], R132 ;  /* 0x0000028480007988 */ /* 0x0081ea0008000010 */
[----:B------:R1:W2:Y:S01]  /*8110*/  @!P0 LDG.E.U8 R125, desc[UR18][R120.64] ;  /* 0x00000012787d8981 */ /* 0x0002a2000c1e1100 */
[----:B0-----:R-:W-:-:S02]  /*8120*/  PRMT R132, RZ, 0x7610, R132 ;  /* 0x00007610ff847816 */ /* 0x001fc40000000084 */
[----:B-1----:R-:W-:-:S05]  /*8130*/  IADD3 R120, P1, R122, R200, RZ ;  /* 0x000000c87a787210 */ /* 0x002fca0007f3e0ff */
[----:B------:R-:W-:-:S05]  /*8140*/  IMAD.X R121, R117, 0x1, R199, P1 ;  /* 0x0000000175797824 */ /* 0x000fca00008e06c7 */
[----:B------:R0:W3:Y:S04]  /*8150*/  @!P0 LDG.E.U8 R132, desc[UR18][R120.64] ;  /* 0x0000001278848981 */ /* 0x0000e8000c1e1100 */
[----:B-----5:R1:W-:Y:S01]  /*8160*/  STS.U8 [R128+UR16+0x6], R126 ;  /* 0x0000067e80007988 */ /* 0x0203e20008000010 */
[----:B0-----:R-:W-:-:S05]  /*8170*/  IADD3 R120, P1, R122, R202, RZ ;  /* 0x000000ca7a787210 */ /* 0x001fca0007f3e0ff */
[C---:B------:R-:W-:Y:S01]  /*8180*/  IMAD.X R121, R117.reuse, 0x1, R201, P1 ;  /* 0x0000000175797824 */ /* 0x040fe200008e06c9 */
[----:B-1----:R-:W-:Y:S01]  /*8190*/  IADD3 R126, P1, R122, R204, RZ ;  /* 0x000000cc7a7e7210 */ /* 0x002fe20007f3e0ff */
[----:B----4-:R0:W-:Y:S04]  /*81a0*/  STS.U8 [R128+UR16+0x4], R127 ;  /* 0x0000047f80007988 */ /* 0x0101e80008000010 */
[----:B------:R1:W4:Y:S04]  /*81b0*/  @!P0 LDG.E.U8 R137, desc[UR18][R120.64] ;  /* 0x0000001278898981 */ /* 0x000328000c1e1100 */
[----:B------:R5:W-:Y:S01]  /*81c0*/  STS.U8 [R128+UR16+0x8], R134 ;  /* 0x0000088680007988 */ /* 0x000be20008000010 */
[----:B0-----:R-:W-:Y:S01]  /*81d0*/  IMAD.X R127, R117, 0x1, R203, P1 ;  /* 0x00000001757f7824 */ /* 0x001fe200008e06cb */
[----:B-1----:R-:W-:-:S02]  /*81e0*/  PRMT R120, RZ, 0x7610, R120 ;  /* 0x00007610ff787816 */ /* 0x002fc40000000078 */
[----:B-----5:R-:W-:-:S04]  /*81f0*/  IADD3 R134, P1, R122, R206, RZ ;  /* 0x000000ce7a867210 */ /* 0x020fc80007f3e0ff */
[----:B------:R0:W5:Y:S01]  /*8200*/  @!P0 LDG.E.U8 R120, desc[UR18][R126.64] ;  /* 0x000000127e788981 */ /* 0x000162000c1e1100 */
[----:B------:R-:W-:Y:S01]  /*8210*/  IMAD.X R135, R117, 0x1, R205, P1 ;  /* 0x0000000175877824 */ /* 0x000fe200008e06cd */
[----:B0-----:R-:W-:Y:S02]  /*8220*/  PRMT R126, RZ, 0x7610, R126 ;  /* 0x00007610ff7e7816 */ /* 0x001fe4000000007e */
[----:B------:R0:W-:Y:S04]  /*8230*/  STS.U8 [R128+UR16+0xa], R133 ;  /* 0x00000a8580007988 */ /* 0x0001e80008000010 */
[----:B------:R1:W2:Y:S01]  /*8240*/  @!P0 LDG.E.U8 R126, desc[UR18][R134.64] ;  /* 0x00000012867e8981 */ /* 0x0002a2000c1e1100 */
[----:B0-----:R-:W-:Y:S02]  /*8250*/  PRMT R133, RZ, 0x7610, R133 ;  /* 0x00007610ff857816 */ /* 0x001fe40000000085 */
[----:B-1----:R-:W-:-:S05]  /*8260*/  IADD3 R134, P1, R122, R208, RZ ;  /* 0x000000d07a867210 */ /* 0x002fca0007f3e0ff */
[----:B------:R-:W-:Y:S01]  /*8270*/  IMAD.X R135, R117, 0x1, R207, P1 ;  /* 0x0000000175877824 */ /* 0x000fe200008e06cf */
[----:B------:R0:W-:Y:S04]  /*8280*/  STS.U8 [R128+UR16+0xc], R136 ;  /* 0x00000c8880007988 */ /* 0x0001e80008000010 */
[----:B------:R1:W3:Y:S01]  /*8290*/  @!P0 LDG.E.U8 R133, desc[UR18][R134.64] ;  /* 0x0000001286858981 */ /* 0x0002e2000c1e1100 */
[----:B0-----:R-:W-:Y:S02]  /*82a0*/  PRMT R136, RZ, 0x7610, R136 ;  /* 0x00007610ff887816 */ /* 0x001fe40000000088 */
[----:B-1----:R-:W-:-:S05]  /*82b0*/  IADD3 R134, P1, R122, R210, RZ ;  /* 0x000000d27a867210 */ /* 0x002fca0007f3e0ff */
[----:B------:R-:W-:-:S05]  /*82c0*/  IMAD.X R135, R117, 0x1, R209, P1 ;  /* 0x0000000175877824 */ /* 0x000fca00008e06d1 */
[----:B------:R0:W5:Y:S01]  /*82d0*/  @!P0 LDG.E.U8 R136, desc[UR18][R134.64] ;  /* 0x0000001286888981 */ /* 0x000162000c1e1100 */
[----:B------:R-:W-:Y:S02]  /*82e0*/  PRMT R121, RZ, 0x7610, R121 ;  /* 0x00007610ff797816 */ /* 0x000fe40000000079 */
[----:B0-----:R-:W-:-:S05]  /*82f0*/  IADD3 R134, P1, R122, R212, RZ ;  /* 0x000000d47a867210 */ /* 0x001fca0007f3e0ff */
[----:B------:R-:W-:Y:S01]  /*8300*/  IMAD.X R135, R117, 0x1, R211, P1 ;  /* 0x0000000175877824 */ /* 0x000fe200008e06d3 */
[----:B------:R0:W-:Y:S04]  /*8310*/  STS.U8 [R128+UR16+0xe], R192 ;  /* 0x00000ec080007988 */ /* 0x0001e80008000010 */
[----:B------:R1:W2:Y:S01]  /*8320*/  @!P0 LDG.E.U8 R121, desc[UR18][R134.64] ;  /* 0x0000001286798981 */ /* 0x0002a2000c1e1100 */
[----:B------:R-:W-:Y:S02]  /*8330*/  PRMT R127, RZ, 0x7610, R127 ;  /* 0x00007610ff7f7816 */ /* 0x000fe4000000007f */
[----:B0-----:R-:W-:Y:S02]  /*8340*/  LOP3.LUT R192, R128, 0x10, RZ, 0x3c, !PT ;  /* 0x0000001080c07812 */ /* 0x001fe400078e3cff */
[----:B-1----:R-:W-:-:S03]  /*8350*/  IADD3 R134, P1, R122, R214, RZ ;  /* 0x000000d67a867210 */ /* 0x002fc60007f3e0ff */
[----:B------:R0:W-:Y:S02]  /*8360*/  STS.U8 [R192+UR16+0x4], R146 ;  /* 0x00000492c0007988 */ /* 0x0001e40008000010 */
[----:B------:R-:W-:Y:S02]  /*8370*/  IMAD.X R135, R117, 0x1, R213, P1 ;  /* 0x0000000175877824 */ /* 0x000fe400008e06d5 */
[----:B------:R1:W-:Y:S04]  /*8380*/  STS.U8 [R192+UR16+0x2], R147 ;  /* 0x00000293c0007988 */ /* 0x0003e80008000010 */
[----:B------:R1:W2:Y:S01]  /*8390*/  @!P0 LDG.E.U8 R127, desc[UR18][R134.64] ;  /* 0x00000012867f8981 */ /* 0x0002a2000c1e1100 */
[----:B0-----:R-:W-:-:S05]  /*83a0*/  IADD3 R146, P1, R122, R216, RZ ;  /* 0x000000d87a927210 */ /* 0x001fca0007f3e0ff */
[----:B-1----:R-:W-:Y:S01]  /*83b0*/  IMAD.X R147, R117, 0x1, R215, P1 ;  /* 0x0000000175937824 */ /* 0x002fe200008e06d7 */
[----:B------:R-:W-:-:S06]  /*83c0*/  PRMT R134, RZ, 0x7610, R134 ;  /* 0x00007610ff867816 */ /* 0x000fcc0000000086 */
[----:B------:R0:W3:Y:S01]  /*83d0*/  @!P0 LDG.E.U8 R134, desc[UR18][R146.64] ;  /* 0x0000001292868981 */ /* 0x0000e2000c1e1100 */
[----:B------:R-:W-:Y:S02]  /*83e0*/  PRMT R118, RZ, 0x7610, R118 ;  /* 0x00007610ff767816 */ /* 0x000fe40000000076 */
[----:B0-----:R-:W-:-:S05]  /*83f0*/  IADD3 R146, P1, R122, R103, RZ ;  /* 0x000000677a927210 */ /* 0x001fca0007f3e0ff */
[----:B------:R-:W-:-:S05]  /*8400*/  IMAD.X R147, R117, 0x1, R111, P1 ;  /* 0x0000000175937824 */ /* 0x000fca00008e066f */
[----:B------:R0:W2:Y:S01]  /*8410*/  @!P0 LDG.E.U8 R118, desc[UR18][R146.64] ;  /* 0x0000001292768981 */ /* 0x0000a2000c1e1100 */
[----:B------:R-:W-:Y:S02]  /*8420*/  PRMT R135, RZ, 0x7610, R135 ;  /* 0x00007610ff877816 */ /* 0x000fe40000000087 */
[----:B0-----:R-:W-:-:S05]  /*8430*/  IADD3 R146, P1, R122, R101, RZ ;  /* 0x000000657a927210 */ /* 0x001fca0007f3e0ff */
[----:B------:R-:W-:Y:S01]  /*8440*/  IMAD.X R147, R117, 0x1, R110, P1 ;  /* 0x0000000175937824 */ /* 0x000fe200008e066e */
[----:B------:R0:W-:Y:S04]  /*8450*/  STS.U8 [R192+UR16+0xa], R130 ;  /* 0x00000a82c0007988 */ /* 0x0001e80008000010 */
[----:B------:R1:W3:Y:S04]  /*8460*/  @!P0 LDG.E.U8 R135, desc[UR18][R146.64] ;  /* 0x0000001292878981 */ /* 0x0002e8000c1e1100 */
[----:B------:R1:W-:Y:S01]  /*8470*/  STS.U8 [R192+UR16+0xc], R148 ;  /* 0x00000c94c0007988 */ /* 0x0003e20008000010 */
[----:B0-----:R-:W-:-:S02]  /*8480*/  PRMT R130, RZ, 0x7610, R130 ;  /* 0x00007610ff827816 */ /* 0x001fc40000000082 */
[----:B-1----:R-:W-:-:S05]  /*8490*/  IADD3 R146, P1, R122, R99, RZ ;  /* 0x000000637a927210 */ /* 0x002fca0007f3e0ff */
[C---:B------:R-:W-:Y:S01]  /*84a0*/  IMAD.X R147, R117.reuse, 0x1, R109, P1 ;  /* 0x0000000175937824 */ /* 0x040fe200008e066d */
[----:B------:R-:W-:Y:S01]  /*84b0*/  IADD3 R148, P1, R122, R97, RZ ;  /* 0x000000617a947210 */ /* 0x000fe20007f3e0ff */
[----:B------:R0:W-:Y:S04]  /*84c0*/  STS.U8 [R192+UR16+0x8], R149 ;  /* 0x00000895c0007988 */ /* 0x0001e80008000010 */
[----:B------:R1:W2:Y:S01]  /*84d0*/  @!P0 LDG.E.U8 R130, desc[UR18][R146.64] ;  /* 0x0000001292828981 */ /* 0x0002a2000c1e1100 */
[----:B0-----:R-:W-:Y:S01]  /*84e0*/  IMAD.X R149, R117, 0x1, R108, P1 ;  /* 0x0000000175957824 */ /* 0x001fe200008e066c */
[----:B-1----:R-:W-:Y:S02]  /*84f0*/  PRMT R146, RZ, 0x7610, R146 ;  /* 0x00007610ff927816 */ /* 0x002fe40000000092 */
[----:B------:R0:W-:Y:S04]  /*8500*/  STS.U8 [R192+UR16+0x6], R191 ;  /* 0x000006bfc0007988 */ /* 0x0001e80008000010 */
[----:B------:R1:W2:Y:S01]  /*8510*/  @!P0 LDG.E.U8 R146, desc[UR18][R148.64] ;  /* 0x0000001294928981 */ /* 0x0002a2000c1e1100 */
[----:B------:R-:W-:-:S02]  /*8520*/  PRMT R147, RZ, 0x7610, R147 ;  /* 0x00007610ff937816 */ /* 0x000fc40000000093 */
[----:B0-----:R-:W-:Y:S02]  /*8530*/  LOP3.LUT R191, R128, 0x20, RZ, 0x3c, !PT ;  /* 0x0000002080bf7812 */ /* 0x001fe400078e3cff */
[----:B-1----:R-:W-:Y:S01]  /*8540*/  IADD3 R148, P1, R122, R95, RZ ;  /* 0x0000005f7a947210 */ /* 0x002fe20007f3e0ff */
[----:B------:R0:W-:Y:S04]  /*8550*/  STS.U8 [R192+UR16], R193 ;  /* 0x000000c1c0007988 */ /* 0x0001e80008000010 */
[----:B------:R-:W-:Y:S01]  /*8560*/  STS.U8 [R192+UR16+0xe], R151 ;  /* 0x00000e97c0007988 */ /* 0x000fe20008000010 */
[----:B------:R-:W-:-:S03]  /*8570*/  IMAD.X R149, R117, 0x1, R106, P1 ;  /* 0x0000000175957824 */ /* 0x000fc600008e066a */
[----:B------:R1:W-:Y:S04]  /*8580*/  STS.U8 [R191+UR16], R150 ;  /* 0x00000096bf007988 */ /* 0x0003e80008000010 */
[----:B------:R1:W2:Y:S04]  /*8590*/  @!P0 LDG.E.U8 R147, desc[UR18][R148.64] ;  /* 0x0000001294938981 */ /* 0x0002a8000c1e1100 */
[----:B0-----:R-:W4:Y:S01]  /*85a0*/  LDL.LU R193, [R1+0x4c] ;  /* 0x00004c0001c17983 */ /* 0x001f220000300800 */
[----:B-1----:R-:W-:Y:S02]  /*85b0*/  IADD3 R150, P1, R122, R93, RZ ;  /* 0x0000005d7a967210 */ /* 0x002fe40007f3e0ff */
[----:B------:R-:W-:-:S03]  /*85c0*/  PRMT R148, RZ, 0x7610, R148 ;  /* 0x00007610ff947816 */ /* 0x000fc60000000094 */
[----:B------:R-:W-:-:S05]  /*85d0*/  IMAD.X R151, R117, 0x1, R104, P1 ;  /* 0x0000000175977824 */ /* 0x000fca00008e0668 */
[----:B------:R0:W2:Y:S01]  /*85e0*/  @!P0 LDG.E.U8 R148, desc[UR18][R150.64] ;  /* 0x0000001296948981 */ /* 0x0000a2000c1e1100 */
[----:B------:R-:W-:-:S03]  /*85f0*/  PRMT R149, RZ, 0x7610, R149 ;  /* 0x00007610ff957816 */ /* 0x000fc60000000095 */
[----:B------:R1:W-:Y:S01]  /*8600*/  STS.U8 [R191+UR16+0x4], R152 ;  /* 0x00000498bf007988 */ /* 0x0003e20008000010 */
[----:B0-----:R-:W-:-:S05]  /*8610*/  IADD3 R150, P1, R122, R91, RZ ;  /* 0x0000005b7a967210 */ /* 0x001fca0007f3e0ff */
[C---:B------:R-:W-:Y:S01]  /*8620*/  IMAD.X R151, R117.reuse, 0x1, R102, P1 ;  /* 0x0000000175977824 */ /* 0x040fe200008e0666 */
[----:B-1----:R-:W-:Y:S01]  /*8630*/  IADD3 R152, P1, R122, R89, RZ ;  /* 0x000000597a987210 */ /* 0x002fe20007f3e0ff */
[----:B------:R0:W-:Y:S04]  /*8640*/  STS.U8 [R191+UR16+0x2], R153 ;  /* 0x00000299bf007988 */ /* 0x0001e80008000010 */
[----:B------:R1:W2:Y:S01]  /*8650*/  @!P0 LDG.E.U8 R149, desc[UR18][R150.64] ;  /* 0x0000001296958981 */ /* 0x0002a2000c1e1100 */
[----:B0-----:R-:W-:Y:S01]  /*8660*/  IMAD.X R153, R117, 0x1, R100, P1 ;  /* 0x0000000175997824 */ /* 0x001fe200008e0664 */
[----:B-1----:R-:W-:-:S06]  /*8670*/  PRMT R150, RZ, 0x7610, R150 ;  /* 0x00007610ff967816 */ /* 0x002fcc0000000096 */
        /* <DEDUP_REMOVED lines=24> */
[----:B-1----:R-:W-:-:S03]  /*8800*/  IADD3 R156, P1, R122, R15, RZ ;  /* 0x0000000f7a9c7210 */ /* 0x002fc60007f3e0ff */
[----:B------:R0:W-:Y:S02]  /*8810*/  STS.U8 [R191+UR16], R158 ;  /* 0x0000009ebf007988 */ /* 0x0001e40008000010 */
[----:B------:R-:W-:-:S05]  /*8820*/  IMAD.X R157, R117, 0x1, R116, P1 ;  /* 0x00000001759d7824 */ /* 0x000fca00008e0674 */
[----:B------:R1:W2:Y:S01]  /*8830*/  @!P0 LDG.E.U8 R155, desc[UR18][R156.64] ;  /* 0x000000129c9b8981 */ /* 0x0002a2000c1e1100 */
[----:B0-----:R-:W-:-:S05]  /*8840*/  IADD3 R158, P1, R122, R13, RZ ;  /* 0x0000000d7a9e7210 */ /* 0x001fca0007f3e0ff */
[----:B------:R-:W-:Y:S01]  /*8850*/  IMAD.X R159, R117, 0x1, R88, P1 ;  /* 0x00000001759f7824 */ /* 0x000fe200008e0658 */
[----:B-1----:R-:W-:-:S06]  /*8860*/  PRMT R156, RZ, 0x7610, R156 ;  /* 0x00007610ff9c7816 */ /* 0x002fcc000000009c */
[----:B------:R0:W2:Y:S01]  /*8870*/  @!P0 LDG.E.U8 R156, desc[UR18][R158.64] ;  /* 0x000000129e9c8981 */ /* 0x0000a2000c1e1100 */
[----:B------:R-:W-:Y:S02]  /*8880*/  PRMT R157, RZ, 0x7610, R157 ;  /* 0x00007610ff9d7816 */ /* 0x000fe4000000009d */
[----:B0-----:R-:W-:-:S05]  /*8890*/  IADD3 R158, P1, R122, R11, RZ ;  /* 0x0000000b7a9e7210 */ /* 0x001fca0007f3e0ff */
[----:B------:R-:W-:Y:S01]  /*88a0*/  IMAD.X R159, R117, 0x1, R22, P1 ;  /* 0x00000001759f7824 */ /* 0x000fe200008e0616 */
[----:B------:R0:W-:Y:S04]  /*88b0*/  STS.U8 [R191+UR16+0x4], R189 ;  /* 0x000004bdbf007988 */ /* 0x0001e80008000010 */
[----:B------:R1:W2:Y:S01]  /*88c0*/  @!P0 LDG.E.U8 R157, desc[UR18][R158.64] ;  /* 0x000000129e9d8981 */ /* 0x0002a2000c1e1100 */
[----:B0-----:R-:W-:Y:S02]  /*88d0*/  PRMT R189, RZ, 0x7610, R189 ;  /* 0x00007610ffbd7816 */ /* 0x001fe400000000bd */
[----:B-1----:R-:W-:-:S05]  /*88e0*/  IADD3 R158, P1, R122, R9, RZ ;  /* 0x000000097a9e7210 */ /* 0x002fca0007f3e0ff */
        /* <DEDUP_REMOVED lines=21> */
[----:B------:R-:W-:Y:S04]  /*8a40*/  STS.U8 [R191+UR16+0x2], R190 ;  /* 0x000002bebf007988 */ /* 0x000fe80008000010 */
[----:B------:R0:W2:Y:S04]  /*8a50*/  @!P0 LDG.E.U8 R185, desc[UR18][R158.64] ;  /* 0x000000129eb98981 */ /* 0x0000a8000c1e1100 */
[----:B------:R1:W-:Y:S01]  /*8a60*/  STS.U8 [R191+UR16+0xe], R184 ;  /* 0x00000eb8bf007988 */ /* 0x0003e20008000010 */
[----:B0-----:R-:W-:-:S02]  /*8a70*/  IADD3 R158, P1, R122, R219, RZ ;  /* 0x000000db7a9e7210 */ /* 0x001fc40007f3e0ff */
[----:B-1----:R-:W-:Y:S02]  /*8a80*/  SHF.R.S32.HI R191, RZ, 0x1f, R122 ;  /* 0x0000001fffbf7819 */ /* 0x002fe4000001147a */
[----:B------:R-:W-:-:S03]  /*8a90*/  PRMT R184, RZ, 0x7610, R184 ;  /* 0x00007610ffb87816 */ /* 0x000fc600000000b8 */
[----:B------:R-:W-:Y:S01]  /*8aa0*/  IMAD.X R159, R191, 0x1, R218, P1 ;  /* 0x00000001bf9f7824 */ /* 0x000fe200008e06da */
[----:B------:R-:W-:-:S04]  /*8ab0*/  LOP3.LUT R190, R128, 0x40, RZ, 0x3c, !PT ;  /* 0x0000004080be7812 */ /* 0x000fc800078e3cff */
[----:B------:R0:W2:Y:S04]  /*8ac0*/  @!P0 LDG.E.U8 R184, desc[UR18][R158.64] ;  /* 0x000000129eb88981 */ /* 0x0000a8000c1e1100 */
[----:B------:R1:W-:Y:S01]  /*8ad0*/  STS.U8 [R190+UR16], R183 ;  /* 0x000000b7be007988 */ /* 0x0003e20008000010 */
[----:B0-----:R-:W-:Y:S02]  /*8ae0*/  IADD3 R158, P1, R122, R221, RZ ;  /* 0x000000dd7a9e7210 */ /* 0x001fe40007f3e0ff */
[----:B-1----:R-:W-:-:S03]  /*8af0*/  PRMT R183, RZ, 0x7610, R183 ;  /* 0x00007610ffb77816 */ /* 0x002fc600000000b7 */
        /* <DEDUP_REMOVED lines=76> */
[----:B------:R-:W-:-:S05]  /*8fc0*/  IMAD.X R159, R191, 0x1, R250, P1 ;  /* 0x00000001bf9f7824 */ /* 0x000fca00008e06fa */
[----:B------:R0:W2:Y:S04]  /*8fd0*/  @!P0 LDG.E.U8 R168, desc[UR18][R158.64] ;  /* 0x000000129ea88981 */ /* 0x0000a8000c1e1100 */
[----:B------:R-:W0:Y:S01]  /*8fe0*/  LDL R159, [R1] ;  /* 0x00000000019f7983 */ /* 0x000e220000100800 */
[----:B------:R-:W-:-:S05]  /*8ff0*/  LOP3.LUT R190, R128, 0x60, RZ, 0x3c, !PT ;  /* 0x0000006080be7812 */ /* 0x000fca00078e3cff */
[----:B------:R1:W-:Y:S02]  /*9000*/  STS.U8 [R190+UR16], R167 ;  /* 0x000000a7be007988 */ /* 0x0003e40008000010 */
[----:B-1----:R-:W-:Y:S02]  /*9010*/  PRMT R167, RZ, 0x7610, R167 ;  /* 0x00007610ffa77816 */ /* 0x002fe400000000a7 */
[----:B0-----:R-:W-:-:S05]  /*9020*/  IADD3 R158, P1, R122, R159, RZ ;  /* 0x0000009f7a9e7210 */ /* 0x001fca0007f3e0ff */
[----:B------:R-:W-:-:S05]  /*9030*/  IMAD.X R159, R191, 0x1, R252, P1 ;  /* 0x00000001bf9f7824 */ /* 0x000fca00008e06fc */
[----:B------:R0:W2:Y:S04]  /*9040*/  @!P0 LDG.E.U8 R167, desc[UR18][R158.64] ;  /* 0x000000129ea78981 */ /* 0x0000a8000c1e1100 */
[----:B------:R-:W0:Y:S02]  /*9050*/  LDL R159, [R1+0x8] ;  /* 0x00000800019f7983 */ /* 0x000e240000100800 */
[----:B0-----:R-:W-:Y:S02]  /*9060*/  IADD3 R158, P1, R122, R159, RZ ;  /* 0x0000009f7a9e7210 */ /* 0x001fe40007f3e0ff */
[----:B------:R-:W5:Y:S04]  /*9070*/  LDL R159, [R1+0x4] ;  /* 0x00000400019f7983 */ /* 0x000f680000100800 */
[----:B------:R0:W-:Y:S02]  /*9080*/  STS.U8 [R190+UR16+0x2], R166 ;  /* 0x000002a6be007988 */ /* 0x0001e40008000010 */
[----:B0-----:R-:W-:Y:S01]  /*9090*/  PRMT R166, RZ, 0x7610, R166 ;  /* 0x00007610ffa67816 */ /* 0x001fe200000000a6 */
[----:B-----5:R-:W-:-:S05]  /*90a0*/  IMAD.X R159, R191, 0x1, R159, P1 ;  /* 0x00000001bf9f7824 */ /* 0x020fca00008e069f */
[----:B------:R0:W5:Y:S04]  /*90b0*/  @!P0 LDG.E.U8 R166, desc[UR18][R158.64] ;  /* 0x000000129ea68981 */ /* 0x000168000c1e1100 */
[----:B------:R-:W0:Y:S02]  /*90c0*/  LDL R159, [R1+0x10] ;  /* 0x00001000019f7983 */ /* 0x000e240000100800 */
[----:B0-----:R-:W-:Y:S02]  /*90d0*/  IADD3 R158, P1, R122, R159, RZ ;  /* 0x0000009f7a9e7210 */ /* 0x001fe40007f3e0ff */
[----:B------:R-:W3:Y:S04]  /*90e0*/  LDL R159, [R1+0xc] ;  /* 0x00000c00019f7983 */ /* 0x000ee80000100800 */
[----:B------:R0:W-:Y:S02]  /*90f0*/  STS.U8 [R190+UR16+0x4], R165 ;  /* 0x000004a5be007988 */ /* 0x0001e40008000010 */
[----:B0-----:R-:W-:Y:S01]  /*9100*/  PRMT R165, RZ, 0x7610, R165 ;  /* 0x00007610ffa57816 */ /* 0x001fe200000000a5 */
[----:B---3--:R-:W-:-:S05]  /*9110*/  IMAD.X R159, R191, 0x1, R159, P1 ;  /* 0x00000001bf9f7824 */ /* 0x008fca00008e069f */
[----:B------:R0:W3:Y:S04]  /*9120*/  @!P0 LDG.E.U8 R165, desc[UR18][R158.64] ;  /* 0x000000129ea58981 */ /* 0x0000e8000c1e1100 */
[----:B------:R-:W0:Y:S02]  /*9130*/  LDL R159, [R1+0x18] ;  /* 0x00001800019f7983 */ /* 0x000e240000100800 */
[----:B0-----:R-:W-:Y:S02]  /*9140*/  IADD3 R158, P1, R122, R159, RZ ;  /* 0x0000009f7a9e7210 */ /* 0x001fe40007f3e0ff */
[----:B------:R-:W4:Y:S04]  /*9150*/  LDL R159, [R1+0x14] ;  /* 0x00001400019f7983 */ /* 0x000f280000100800 */
[----:B------:R0:W-:Y:S02]  /*9160*/  STS.U8 [R190+UR16+0x6], R164 ;  /* 0x000006a4be007988 */ /* 0x0001e40008000010 */
[----:B0-----:R-:W-:Y:S01]  /*9170*/  PRMT R164, RZ, 0x7610, R164 ;  /* 0x00007610ffa47816 */ /* 0x001fe200000000a4 */
[----:B----4-:R-:W-:-:S05]  /*9180*/  IMAD.X R159, R191, 0x1, R159, P1 ;  /* 0x00000001bf9f7824 */ /* 0x010fca00008e069f */
[----:B------:R0:W4:Y:S04]  /*9190*/  @!P0 LDG.E.U8 R164, desc[UR18][R158.64] ;  /* 0x000000129ea48981 */ /* 0x000128000c1e1100 */
[----:B------:R-:W0:Y:S02]  /*91a0*/  LDL R159, [R1+0x20] ;  /* 0x00002000019f7983 */ /* 0x000e240000100800 */
[----:B0-----:R-:W-:Y:S02]  /*91b0*/  IADD3 R158, P1, R122, R159, RZ ;  /* 0x0000009f7a9e7210 */ /* 0x001fe40007f3e0ff */
[----:B------:R-:W2:Y:S04]  /*91c0*/  LDL R159, [R1+0x1c] ;  /* 0x00001c00019f7983 */ /* 0x000ea80000100800 */
[----:B------:R0:W-:Y:S02]  /*91d0*/  STS.U8 [R190+UR16+0x8], R163 ;  /* 0x000008a3be007988 */ /* 0x0001e40008000010 */
[----:B0-----:R-:W-:Y:S01]  /*91e0*/  PRMT R163, RZ, 0x7610, R163 ;  /* 0x00007610ffa37816 */ /* 0x001fe200000000a3 */
[----:B--2---:R-:W-:-:S05]  /*91f0*/  IMAD.X R159, R191, 0x1, R159, P1 ;  /* 0x00000001bf9f7824 */ /* 0x004fca00008e069f */
        /* <DEDUP_REMOVED lines=24> */
[----:B------:R-:W2:Y:S01]  /*9380*/  LDL R159, [R1+0x3c] ;  /* 0x00003c00019f7983 */ /* 0x000ea20000100800 */
[----:B------:R-:W-:Y:S02]  /*9390*/  PRMT R190, RZ, 0x7610, R190 ;  /* 0x00007610ffbe7816 */ /* 0x000fe400000000be */
[----:B--2---:R-:W-:-:S05]  /*93a0*/  IMAD.X R159, R191, 0x1, R159, P1 ;  /* 0x00000001bf9f7824 */ /* 0x004fca00008e069f */
[----:B------:R0:W2:Y:S04]  /*93b0*/  @!P0 LDG.E.U8 R190, desc[UR18][R158.64] ;  /* 0x000000129ebe8981 */ /* 0x0000a8000c1e1100 */
[----:B------:R-:W0:Y:S01]  /*93c0*/  LDL R159, [R1+0x48] ;  /* 0x00004800019f7983 */ /* 0x000e220000100800 */
[----:B------:R-:W-:Y:S02]  /*93d0*/  LOP3.LUT R191, R128, 0x70, RZ, 0x3c, !PT ;  /* 0x0000007080bf7812 */ /* 0x000fe400078e3cff */
[----:B------:R-:W-:-:S03]  /*93e0*/  SHF.R.S32.HI R128, RZ, 0x1f, R122 ;  /* 0x0000001fff807819 */ /* 0x000fc6000001147a */
[----:B------:R1:W-:Y:S02]  /*93f0*/  STS.U8 [R191+UR16], R140 ;  /* 0x0000008cbf007988 */ /* 0x0003e40008000010 */
[----:B-1----:R-:W-:Y:S02]  /*9400*/  PRMT R140, RZ, 0x7610, R140 ;  /* 0x00007610ff8c7816 */ /* 0x002fe4000000008c */
[----:B0-----:R-:W-:-:S05]  /*9410*/  IADD3 R158, P1, R122, R159, RZ ;  /* 0x0000009f7a9e7210 */ /* 0x001fca0007f3e0ff */
[----:B------:R-:W-:-:S05]  /*9420*/  IMAD.X R159, R128, 0x1, R0, P1 ;  /* 0x00000001809f7824 */ /* 0x000fca00008e0600 */
[----:B------:R0:W5:Y:S04]  /*9430*/  @!P0 LDG.E.U8 R140, desc[UR18][R158.64] ;  /* 0x000000129e8c8981 */ /* 0x000168000c1e1100 */
[----:B------:R-:W0:Y:S01]  /*9440*/  LDL R159, [R1+0x50] ;  /* 0x00005000019f7983 */ /* 0x000e220000100800 */
[----:B------:R-:W-:-:S03]  /*9450*/  PRMT R192, RZ, 0x7610, R192 ;  /* 0x00007610ffc07816 */ /* 0x000fc600000000c0 */
[----:B------:R1:W-:Y:S01]  /*9460*/  STS.U8 [R191+UR16+0x2], R129 ;  /* 0x00000281bf007988 */ /* 0x0003e20008000010 */
[----:B0-----:R-:W-:-:S05]  /*9470*/  IADD3 R158, P1, R122, R159, RZ ;  /* 0x0000009f7a9e7210 */ /* 0x001fca0007f3e0ff */
[----:B------:R-:W-:Y:S01]  /*9480*/  IMAD.X R159, R128, 0x1, R193, P1 ;  /* 0x00000001809f7824 */ /* 0x000fe200008e06c1 */
[----:B------:R-:W-:-:S04]  /*9490*/  IADD3 R128, P1, R122, R4, RZ ;  /* 0x000000047a807210 */ /* 0x000fc80007f3e0ff */
[----:B------:R0:W4:Y:S01]  /*94a0*/  @!P0 LDG.E.U8 R192, desc[UR18][R158.64] ;  /* 0x000000129ec08981 */ /* 0x000122000c1e1100 */
[----:B-1----:R-:W-:Y:S01]  /*94b0*/  IMAD.X R129, R117, 0x1, R10, P1 ;  /* 0x0000000175817824 */ /* 0x002fe200008e060a */
[----:B------:R-:W-:-:S06]  /*94c0*/  PRMT R117, RZ, 0x7610, R117 ;  /* 0x00007610ff757816 */ /* 0x000fcc0000000075 */
[----:B------:R1:W2:Y:S01]  /*94d0*/  @!P0 LDG.E.U8 R117, desc[UR18][R128.64] ;  /* 0x0000001280758981 */ /* 0x0002a2000c1e1100 */
[----:B0-----:R-:W0:Y:S03]  /*94e0*/  S2R R159, SR_TID.X ;  /* 0x00000000009f7919 */ /* 0x001e260000002100 */
[----:B------:R-:W-:Y:S04]  /*94f0*/  STS.U8 [R191+UR16+0x4], R145 ;  /* 0x00000491bf007988 */ /* 0x000fe80008000010 */
[----:B------:R-:W-:Y:S04]  /*9500*/  STS.U8 [R191+UR16+0x6], R144 ;  /* 0x00000690bf007988 */ /* 0x000fe80008000010 */
[----:B------:R-:W-:Y:S04]  /*9510*/  STS.U8 [R191+UR16+0x8], R143 ;  /* 0x0000088fbf007988 */ /* 0x000fe80008000010 */
[----:B------:R-:W-:Y:S04]  /*9520*/  STS.U8 [R191+UR16+0xa], R142 ;  /* 0x00000a8ebf007988 */ /* 0x000fe80008000010 */
[----:B------:R-:W-:Y:S01]  /*9530*/  STS.U8 [R191+UR16+0xc], R141 ;  /* 0x00000c8dbf007988 */ /* 0x000fe20008000010 */
[----:B0-----:R-:W-:-:S04]  /*9540*/  LOP3.LUT P0, RZ, R159, 0x80, RZ, 0xc0, !PT ;  /* 0x000000809fff7812 */ /* 0x001fc8000780c0ff */
[----:B------:R-:W-:-:S04]  /*9550*/  SEL R122, RZ, 0x90, !P0 ;  /* 0x00000090ff7a7807 */ /* 0x000fc80004000000 */
[----:B------:R-:W-:Y:S01]  /*9560*/  LOP3.LUT R122, R122, 0x7f, R159, 0x78, !PT ;  /* 0x0000007f7a7a7812 */ /* 0x000fe200078e789f */
[----:B------:R-:W-:Y:S04]  /*9570*/  STS.U8 [R191+UR16+0xe], R139 ;  /* 0x00000e8bbf007988 */ /* 0x000fe80008000010 */
[----:B------:R0:W-:Y:S01]  /*9580*/  STS.U8 [R122+UR16+0x5c00], R123 ;  /* 0x005c007b7a007988 */ /* 0x0001e20008000010 */
[----:B-1----:R-:W-:-:S03]  /*9590*/  LOP3.LUT R128, R122, 0x40, RZ, 0x3c, !PT ;  /* 0x000000407a807812 */ /* 0x002fc600078e3cff */
[----:B------:R1:W-:Y:S04]  /*95a0*/  STS.U8 [R122+UR16+0x6800], R138 ;  /* 0x0068008a7a007988 */ /* 0x0003e80008000010 */
[----:B------:R5:W-:Y:S01]  /*95b0*/  STS.U8 [R122+UR16+0x6400], R137 ;  /* 0x006400897a007988 */ /* 0x000be20008000010 */
[----:B0-----:R-:W-:-:S03]  /*95c0*/  LOP3.LUT R123, R122, 0x20, RZ, 0x3c, !PT ;  /* 0x000000207a7b7812 */ /* 0x001fc600078e3cff */
[----:B------:R0:W-:Y:S04]  /*95d0*/  STS.U8 [R122+UR16+0x6000], R136 ;  /* 0x006000887a007988 */ /* 0x0001e80008000010 */
[----:B------:R0:W-:Y:S04]  /*95e0*/  STS.U8 [R122+UR16+0x6c00], R135 ;  /* 0x006c00877a007988 */ /* 0x0001e80008000010 */
[----:B------:R0:W-:Y:S04]  /*95f0*/  STS.U8 [R122+UR16+0x7000], R148 ;  /* 0x007000947a007988 */ /* 0x0001e80008000010 */
[----:B------:R0:W-:Y:S04]  /*9600*/  STS.U8 [R122+UR16+0x7400], R152 ;  /* 0x007400987a007988 */ /* 0x0001e80008000010 */
[----:B------:R0:W-:Y:S04]  /*9610*/  STS.U8 [R122+UR16+0x7800], R156 ;  /* 0x0078009c7a007988 */ /* 0x0001e80008000010 */
[----:B------:R0:W-:Y:S04]  /*9620*/  STS.U8 [R122+UR16+0x7c00], R187 ;  /* 0x007c00bb7a007988 */ /* 0x0001e80008000010 */
[----:B------:R0:W-:Y:S04]  /*9630*/  STS.U8 [R122+UR16+0x5800], R181 ;  /* 0x005800b57a007988 */ /* 0x0001e80008000010 */
[----:B------:R-:W-:Y:S04]  /*9640*/  STS.U8 [R122+UR16+0x5400], R177 ;  /* 0x005400b17a007988 */ /* 0x000fe80008000010 */
[----:B------:R-:W-:Y:S04]  /*9650*/  STS.U8 [R122+UR16+0x5000], R173 ;  /* 0x005000ad7a007988 */ /* 0x000fe80008000010 */
[----:B------:R-:W-:Y:S04]  /*9660*/  STS.U8 [R122+UR16+0x4c00], R169 ;  /* 0x004c00a97a007988 */ /* 0x000fe80008000010 */
[----:B------:R-:W-:Y:S04]  /*9670*/  STS.U8 [R122+UR16+0x4800], R165 ;  /* 0x004800a57a007988 */ /* 0x000fe80008000010 */
[----:B---3--:R-:W-:Y:S01]  /*9680*/  STS.U8 [R122+UR16+0x4400], R161 ;  /* 0x004400a17a007988 */ /* 0x008fe20008000010 */
[----:B------:R-:W-:Y:S01]  /*9690*/  USHF.L.U32 UR4, UR24, 0x7, URZ ;  /* 0x0000000718047899 */ /* 0x000fe2000800063f */
[----:B------:R-:W-:Y:S01]  /*96a0*/  UMOV UR15, 0x40000040 ;  /* 0x40000040000f7882 */ /* 0x000fe20000000000 */
[----:B------:R-:W-:-:S02]  /*96b0*/  UMOV UR13, 0x40000040 ;  /* 0x40000040000d7882 */ /* 0x000fc40000000000 */
[----:B------:R-:W-:Y:S01]  /*96c0*/  ULOP3.LUT UR4, UR4, 0x200, URZ, 0xc0, !UPT ;  /* 0x0000020004047892 */ /* 0x000fe2000f8ec03f */
[----:B------:R-:W3:Y:S03]  /*96d0*/  LDL.LU R139, [R1+0xc] ;  /* 0x00000c00018b7983 */ /* 0x000ee60000300800 */
[----:B------:R-:W-:Y:S01]  /*96e0*/  ULEA.HI UR4, UR16, UR4, URZ, 0x1c ;  /* 0x0000000410047291 */ /* 0x000fe2000f8fe03f */
[----:B------:R-:W3:Y:S03]  /*96f0*/  LDL.LU R191, [R1+0x40] ;  /* 0x0000400001bf7983 */ /* 0x000ee60000300800 */
[----:B------:R-:W-:Y:S01]  /*9700*/  ULOP3.LUT UR12, UR4, 0x3fff, URZ, 0xc0, !UPT ;  /* 0x00003fff040c7892 */ /* 0x000fe2000f8ec03f */
[----:B------:R-:W3:Y:S04]  /*9710*/  LDL.LU R141, [R1+0x14] ;  /* 0x00001400018d7983 */ /* 0x000ee80000300800 */
[----:B------:R-:W3:Y:S04]  /*9720*/  LDL.LU R142, [R1+0x48] ;  /* 0x00004800018e7983 */ /* 0x000ee80000300800 */
[----:B------:R-:W3:Y:S04]  /*9730*/  LDL.LU R143, [R1+0x1c] ;  /* 0x00001c00018f7983 */ /* 0x000ee80000300800 */
[----:B------:R-:W3:Y:S04]  /*9740*/  LDL.LU R144, [R1+0x50] ;  /* 0x0000500001907983 */ /* 0x000ee80000300800 */
[----:B------:R-:W3:Y:S04]  /*9750*/  LDL.LU R145, [R1+0x24] ;  /* 0x0000240001917983 */ /* 0x000ee80000300800 */
[----:B------:R-:W3:Y:S04]  /*9760*/  LDL.LU R129, [R1+0x2c] ;  /* 0x00002c0001817983 */ /* 0x000ee80000300800 */
[----:B------:R-:W3:Y:S04]  /*9770*/  LDL.LU R158, [R1+0x34] ;  /* 0x00003400019e7983 */ /* 0x000ee80000300800 */
[----:B------:R-:W3:Y:S04]  /*9780*/  LDL.LU R159, [R1+0x3c] ;  /* 0x00003c00019f7983 */ /* 0x000ee80000300800 */
[----:B-1----:R-:W3:Y:S04]  /*9790*/  LDL.LU R138, [R1+0x38] ;  /* 0x00003800018a7983 */ /* 0x002ee80000300800 */
[----:B-----5:R-:W5:Y:S04]  /*97a0*/  LDL.LU R137, [R1+0x4] ;  /* 0x0000040001897983 */ /* 0x020f680000300800 */
[----:B0-----:R-:W3:Y:S04]  /*97b0*/  LDL.LU R136, [R1+0x30] ;  /* 0x0000300001887983 */ /* 0x001ee80000300800 */
[----:B------:R-:W5:Y:S04]  /*97c0*/  LDL.LU R135, [R1+0x28] ;  /* 0x0000280001877983 */ /* 0x000f680000300800 */
[----:B------:R-:W3:Y:S04]  /*97d0*/  LDL.LU R148, [R1+0x20] ;  /* 0x0000200001947983 */ /* 0x000ee80000300800 */
[----:B------:R-:W5:Y:S04]  /*97e0*/  LDL.LU R152, [R1+0x18] ;  /* 0x0000180001987983 */ /* 0x000f680000300800 */
[----:B------:R-:W3:Y:S04]  /*97f0*/  LDL.LU R156, [R1+0x10] ;  /* 0x00001000019c7983 */ /* 0x000ee80000300800 */
[----:B------:R-:W5:Y:S04]  /*9800*/  LDL.LU R187, [R1+0x8] ;  /* 0x0000080001bb7983 */ /* 0x000f680000300800 */
[----:B------:R-:W3:Y:S04]  /*9810*/  LDL.LU R181, [R1] ;  /* 0x0000000001b57983 */ /* 0x000ee80000300800 */
[----:B----4-:R0:W-:Y:S04]  /*9820*/  STS.U8 [R122+UR16+0x4000], R192 ;  /* 0x004000c07a007988 */ /* 0x0101e80008000010 */
[----:B------:R-:W-:Y:S01]  /*9830*/  STS.U8 [R123+UR16+0x4100], R140 ;  /* 0x0041008c7b007988 */ /* 0x000fe20008000010 */
[----:B0-----:R-:W-:-:S03]  /*9840*/  LOP3.LUT R122, R122, 0x60, RZ, 0x3c, !PT ;  /* 0x000000607a7a7812 */ /* 0x001fc600078e3cff */
[----:B------:R-:W-:Y:S04]  /*9850*/  STS.U8 [R123+UR16+0x4500], R162 ;  /* 0x004500a27b007988 */ /* 0x000fe80008000010 */
        /* <DEDUP_REMOVED lines=14> */
[----:B--2---:R-:W-:Y:S04]  /*9940*/  STS.U8 [R128+UR16+0x4200], R190 ;  /* 0x004200be80007988 */ /* 0x004fe80008000010 */
        /* <DEDUP_REMOVED lines=30> */
[----:B------:R0:W-:Y:S01]  /*9b30*/  STS.U8 [R122+UR16+0x7f00], R117 ;  /* 0x007f00757a007988 */ /* 0x0001e20008000010 */
[----:B------:R1:W-:Y:S06]  /*9b40*/  MEMBAR.ALL.CTA ;  /* 0x0000000000007992 */ /* 0x0003ec0000008000 */
[----:B-1----:R-:W1:Y:S01]  /*9b50*/  FENCE.VIEW.ASYNC.S ;  /* 0x00000000000073c6 */ /* 0x002e620000000000 */
[----:B------:R-:W-:Y:S01]  /*9b60*/  UMOV UR4, URZ ;  /* 0x0000003f00047c82 */ /* 0x000fe20008000000 */
[----:B0-----:R-:W0:Y:S08]  /*9b70*/  LDC R117, c[0x0][0x238] ;  /* 0x00008e00ff757b82 */ /* 0x001e300000000800 */
[----:B-1----:R-:W-:Y:S06]  /*9b80*/  BAR.SYNC.DEFER_BLOCKING 0x0 ;  /* 0x0000000000007b1d */ /* 0x002fec0000010000 */
[----:B------:R-:W-:-:S06]  /*9b90*/  WARPGROUP.ARRIVE ;  /* 0x00000000000079c5 */ /* 0x000fcc0000000000 */
[----:B------:R-:W-:Y:S01]  /*9ba0*/  QGMMA.64x128x32.F32.E5M2.E5M2 R24, gdesc[UR12], R24 ;  /* 0x01e000000c1879f3 */ /* 0x000fe20008703818 */
[----:B------:R-:W-:-:S04]  /*9bb0*/  UIADD3 UR12, UP0, UR12, 0x2, URZ ;  /* 0x000000020c0c7890 */ /* 0x000fc8000ff1e03f */
[----:B------:R-:W-:-:S03]  /*9bc0*/  UIADD3.X UR5, UR4, 0x40000040, URZ, UP0, !UPT ;  /* 0x4000004004057890 */ /* 0x000fc600087fe43f */
[----:B------:R-:W-:-:S06]  /*9bd0*/  UMOV UR4, UR12 ;  /* 0x0000000c00047c82 */ /* 0x000fcc0008000000 */
[----:B------:R-:W-:Y:S01]  /*9be0*/  QGMMA.64x128x32.F32.E5M2.E5M2 R24, gdesc[UR4], R24 ;  /* 0x01e00000041879f3 */ /* 0x000fe20008703818 */
[----:B------:R-:W-:Y:S02]  /*9bf0*/  UIADD3.64 UR20, UR4, 0x2, URZ ;  /* 0x0000000204147897 */ /* 0x000fe4000fffe03f */
[----:B------:R-:W-:-:S09]  /*9c00*/  UIADD3.64 UR8, UR4, 0x4, URZ ;  /* 0x0000000404087897 */ /* 0x000fd2000fffe03f */
[----:B------:R-:W-:Y:S01]  /*9c10*/  QGMMA.64x128x32.F32.E5M2.E5M2 R24, gdesc[UR20], R24 ;  /* 0x01e00000141879f3 */ /* 0x000fe20008703818 */
[----:B------:R-:W-:-:S04]  /*9c20*/  USHF.L.U32 UR12, UR25, 0x7, URZ ;  /* 0x00000007190c7899 */ /* 0x000fc8000800063f */
[----:B------:R-:W-:Y:S02]  /*9c30*/  USHF.R.S32.HI UR13, URZ, 0x1f, UR12 ;  /* 0x0000001f3f0d7899 */ /* 0x000fe4000801140c */
[----:B------:R-:W-:Y:S02]  /*9c40*/  IADD3 R4, P2, R4, UR12, RZ ;  /* 0x0000000c04047c10 */ /* 0x000fe4000ff5e0ff */
[----:B------:R-:W-:Y:S02]  /*9c50*/  IADD3 R5, P3, R5, UR12, RZ ;  /* 0x0000000c05057c10 */ /* 0x000fe4000ff7e0ff */
[----:B------:R-:W-:Y:S02]  /*9c60*/  IADD3 R6, P4, R6, UR12, RZ ;  /* 0x0000000c06067c10 */ /* 0x000fe4000ff9e0ff */
[----:B------:R-:W-:Y:S02]  /*9c70*/  IADD3 R7, P5, R7, UR12, RZ ;  /* 0x0000000c07077c10 */ /* 0x000fe4000ffbe0ff */
[----:B------:R-:W-:-:S02]  /*9c80*/  IADD3 R8, P6, R8, UR12, RZ ;  /* 0x0000000c08087c10 */ /* 0x000fc4000ffde0ff */
[----:B------:R-:W-:Y:S02]  /*9c90*/  IADD3 R9, P1, R9, UR12, RZ ;  /* 0x0000000c09097c10 */ /* 0x000fe4000ff3e0ff */
[----:B------:R-:W-:Y:S02]  /*9ca0*/  IADD3.X R10, R10, UR13, RZ, P2, !PT ;  /* 0x0000000d0a0a7c10 */ /* 0x000fe400097fe4ff */
[----:B------:R-:W-:Y:S02]  /*9cb0*/  IADD3 R11, P2, R11, UR12, RZ ;  /* 0x0000000c0b0b7c10 */ /* 0x000fe4000ff5e0ff */
[----:B------:R-:W-:Y:S02]  /*9cc0*/  IADD3.X R12, R12, UR13, RZ, P3, !PT ;  /* 0x0000000d0c0c7c10 */ /* 0x000fe40009ffe4ff */
[----:B------:R-:W-:Y:S02]  /*9cd0*/  IADD3 R13, P3, R13, UR12, RZ ;  /* 0x0000000c0d0d7c10 */ /* 0x000fe4000ff7e0ff */
[----:B------:R-:W-:-:S02]  /*9ce0*/  IADD3.X R14, R14, UR13, RZ, P4, !PT ;  /* 0x0000000d0e0e7c10 */ /* 0x000fc4000a7fe4ff */
[----:B------:R-:W-:Y:S02]  /*9cf0*/  IADD3 R15, P4, R15, UR12, RZ ;  /* 0x0000000c0f0f7c10 */ /* 0x000fe4000ff9e0ff */
[----:B------:R-:W-:Y:S02]  /*9d00*/  IADD3.X R16, R16, UR13, RZ, P5, !PT ;  /* 0x0000000d10107c10 */ /* 0x000fe4000affe4ff */
[----:B------:R-:W-:Y:S02]  /*9d10*/  IADD3 R17, P5, R17, UR12, RZ ;  /* 0x0000000c11117c10 */ /* 0x000fe4000ffbe0ff */
[----:B------:R-:W-:Y:S02]  /*9d20*/  IADD3.X R18, R18, UR13, RZ, P6, !PT ;  /* 0x0000000d12127c10 */ /* 0x000fe4000b7fe4ff */
[----:B------:R-:W-:Y:S02]  /*9d30*/  IADD3.X R20, R20, UR13, RZ, P1, !PT ;  /* 0x0000000d14147c10 */ /* 0x000fe40008ffe4ff */
        /* <DEDUP_REMOVED lines=21> */
[----:B------:R-:W-:Y:S01]  /*9e90*/  IADD3 R105, P5, R105, UR12, RZ ;  /* 0x0000000c69697c10 */ /* 0x000fe2000ffbe0ff */
[----:B------:R-:W-:Y:S01]  /*9ea0*/  QGMMA.64x128x32.F32.E5M2.E5M2 R24, gdesc[UR8], R24, gsb0 ;  /* 0x01e00000081879f3 */ /* 0x000fe20008003818 */
        /* <DEDUP_REMOVED lines=63> */
[----:B---3--:R-:W-:Y:S02]  /*a2a0*/  IADD3 R181, P1, R181, UR12, RZ ;  /* 0x0000000cb5b57c10 */ /* 0x008fe4000ff3e0ff */
[----:B------:R-:W-:Y:S02]  /*a2b0*/  IADD3.X R242, R242, UR13, RZ, P2, !PT ;  /* 0x0000000df2f27c10 */ /* 0x000fe400097fe4ff */
[----:B-----5:R-:W-:Y:S02]  /*a2c0*/  IADD3 R187, P2, R187, UR12, RZ ;  /* 0x0000000cbbbb7c10 */ /* 0x020fe4000ff5e0ff */
[----:B------:R-:W-:Y:S02]  /*a2d0*/  IADD3.X R244, R244, UR13, RZ, P3, !PT ;  /* 0x0000000df4f47c10 */ /* 0x000fe40009ffe4ff */
[----:B------:R-:W-:Y:S02]  /*a2e0*/  IADD3 R156, P3, R156, UR12, RZ ;  /* 0x0000000c9c9c7c10 */ /* 0x000fe4000ff7e0ff */
[----:B------:R-:W-:-:S02]  /*a2f0*/  IADD3.X R246, R246, UR13, RZ, P4, !PT ;  /* 0x0000000df6f67c10 */ /* 0x000fc4000a7fe4ff */
[----:B------:R-:W-:Y:S02]  /*a300*/  IADD3 R152, P4, R152, UR12, RZ ;  /* 0x0000000c98987c10 */ /* 0x000fe4000ff9e0ff */
[----:B------:R-:W-:Y:S01]  /*a310*/  IADD3.X R248, R248, UR13, RZ, P5, !PT ;  /* 0x0000000df8f87c10 */ /* 0x000fe2000affe4ff */
[----:B------:R-:W-:Y:S01]  /*a320*/  STL [R1], R181 ;  /* 0x000000b501007387 */ /* 0x000fe20000100800 */
[----:B------:R-:W-:Y:S02]  /*a330*/  IADD3 R148, P5, R148, UR12, RZ ;  /* 0x0000000c94947c10 */ /* 0x000fe4000ffbe0ff */
[----:B------:R-:W-:Y:S01]  /*a340*/  IADD3.X R250, R250, UR13, RZ, P6, !PT ;  /* 0x0000000dfafa7c10 */ /* 0x000fe2000b7fe4ff */
[----:B------:R-:W-:Y:S01]  /*a350*/  STL [R1+0x8], R187 ;  /* 0x000008bb01007387 */ /* 0x000fe20000100800 */
[----:B------:R-:W-:Y:S02]  /*a360*/  IADD3 R135, P6, R135, UR12, RZ ;  /* 0x0000000c87877c10 */ /* 0x000fe4000ffde0ff */
[----:B------:R-:W-:Y:S01]  /*a370*/  IADD3.X R252, R252, UR13, RZ, P1, !PT ;  /* 0x0000000dfcfc7c10 */ /* 0x000fe20008ffe4ff */
[----:B------:R-:W-:Y:S01]  /*a380*/  STL [R1+0x10], R156 ;  /* 0x0000109c01007387 */ /* 0x000fe20000100800 */
[----:B------:R-:W-:-:S02]  /*a390*/  IADD3 R136, P1, R136, UR12, RZ ;  /* 0x0000000c88887c10 */ /* 0x000fc4000ff3e0ff */
[----:B------:R-:W-:Y:S01]  /*a3a0*/  IADD3.X R137, R137, UR13, RZ, P2, !PT ;  /* 0x0000000d89897c10 */ /* 0x000fe200097fe4ff */
[----:B------:R-:W-:Y:S01]  /*a3b0*/  STL [R1+0x18], R152 ;  /* 0x0000189801007387 */ /* 0x000fe20000100800 */
[----:B------:R-:W-:Y:S02]  /*a3c0*/  IADD3 R138, P2, R138, UR12, RZ ;  /* 0x0000000c8a8a7c10 */ /* 0x000fe4000ff5e0ff */
[----:B------:R-:W-:Y:S01]  /*a3d0*/  IADD3.X R139, R139, UR13, RZ, P3, !PT ;  /* 0x0000000d8b8b7c10 */ /* 0x000fe20009ffe4ff */
[----:B------:R-:W-:Y:S01]  /*a3e0*/  STL [R1+0x20], R148 ;  /* 0x0000209401007387 */ /* 0x000fe20000100800 */
[----:B------:R-:W-:Y:S02]  /*a3f0*/  IADD3 R191, P3, R191, UR12, RZ ;  /* 0x0000000cbfbf7c10 */ /* 0x000fe4000ff7e0ff */
[----:B------:R-:W-:Y:S01]  /*a400*/  IADD3.X R141, R141, UR13, RZ, P4, !PT ;  /* 0x0000000d8d8d7c10 */ /* 0x000fe2000a7fe4ff */
[----:B------:R-:W-:Y:S01]  /*a410*/  STL [R1+0x28], R135 ;  /* 0x0000288701007387 */ /* 0x000fe20000100800 */
[----:B------:R-:W-:-:S03]  /*a420*/  IADD3 R142, P4, R142, UR12, RZ ;  /* 0x0000000c8e8e7c10 */ /* 0x000fc6000ff9e0ff */
[----:B------:R-:W-:Y:S01]  /*a430*/  STL [R1+0x30], R136 ;  /* 0x0000308801007387 */ /* 0x000fe20000100800 */
[----:B------:R-:W-:-:S03]  /*a440*/  IADD3.X R143, R143, UR13, RZ, P5, !PT ;  /* 0x0000000d8f8f7c10 */ /* 0x000fc6000affe4ff */
[----:B------:R-:W-:Y:S01]  /*a450*/  STL [R1+0x4], R137 ;  /* 0x0000048901007387 */ /* 0x000fe20000100800 */
[----:B------:R-:W-:-:S03]  /*a460*/  IADD3 R144, P5, R144, UR12, RZ ;  /* 0x0000000c90907c10 */ /* 0x000fc6000ffbe0ff */
[----:B------:R-:W-:Y:S01]  /*a470*/  STL [R1+0x38], R138 ;  /* 0x0000388a01007387 */ /* 0x000fe20000100800 */
[----:B------:R-:W-:-:S03]  /*a480*/  IADD3.X R145, R145, UR13, RZ, P6, !PT ;  /* 0x0000000d91917c10 */ /* 0x000fc6000b7fe4ff */
[----:B------:R-:W-:Y:S01]  /*a490*/  STL [R1+0xc], R139 ;  /* 0x00000c8b01007387 */ /* 0x000fe20000100800 */
[----:B------:R-:W-:-:S03]  /*a4a0*/  IADD3.X R129, R129, UR13, RZ, P1, !PT ;  /* 0x0000000d81817c10 */ /* 0x000fc60008ffe4ff */
[----:B------:R-:W-:Y:S01]  /*a4b0*/  STL [R1+0x40], R191 ;  /* 0x000040bf01007387 */ /* 0x000fe20000100800 */
[----:B------:R-:W-:-:S03]  /*a4c0*/  IADD3.X R0, R0, UR13, RZ, P4, !PT ;  /* 0x0000000d00007c10 */ /* 0x000fc6000a7fe4ff */
[----:B------:R-:W-:Y:S04]  /*a4d0*/  STL [R1+0x14], R141 ;  /* 0x0000148d01007387 */ /* 0x000fe80000100800 */
[----:B------:R-:W-:Y:S04]  /*a4e0*/  STL [R1+0x48], R142 ;  /* 0x0000488e01007387 */ /* 0x000fe80000100800 */
[----:B------:R-:W-:Y:S04]  /*a4f0*/  STL [R1+0x1c], R143 ;  /* 0x00001c8f01007387 */ /* 0x000fe80000100800 */
[----:B------:R-:W-:Y:S04]  /*a500*/  STL [R1+0x50], R144 ;  /* 0x0000509001007387 */ /* 0x000fe80000100800 */
[----:B------:R-:W-:Y:S04]  /*a510*/  STL [R1+0x24], R145 ;  /* 0x0000249101007387 */ /* 0x000fe80000100800 */
[----:B------:R-:W-:Y:S04]  /*a520*/  STL [R1+0x2c], R129 ;  /* 0x00002c8101007387 */ /* 0x000fe80000100800 */
[----:B------:R1:W-:Y:S01]  /*a530*/  STL [R1+0x44], R0 ;  /* 0x0000440001007387 */ /* 0x0003e20000100800 */
[----:B------:R-:W-:Y:S01]  /*a540*/  IADD3.X R158, R158, UR13, RZ, P2, !PT ;  /* 0x0000000d9e9e7c10 */ /* 0x000fe200097fe4ff */
[----:B-1----:R-:W1:Y:S01]  /*a550*/  S2R R0, SR_TID.X ;  /* 0x0000000000007919 */ /* 0x002e620000002100 */
[----:B------:R-:W-:Y:S01]  /*a560*/  IADD3.X R159, R159, UR13, RZ, P3, !PT ;  /* 0x0000000d9f9f7c10 */ /* 0x000fe20009ffe4ff */
[----:B0-----:R-:W-:Y:S01]  /*a570*/  IMAD.SHL.U32 R117, R117, 0x80, RZ ;  /* 0x0000008075757824 */ /* 0x001fe200078e00ff */
[----:B------:R-:W-:Y:S01]  /*a580*/  IADD3.X R193, R193, UR13, RZ, P5, !PT ;  /* 0x0000000dc1c17c10 */ /* 0x000fe2000affe4ff */
[----:B------:R0:W-:Y:S01]  /*a590*/  STL [R1+0x34], R158 ;  /* 0x0000349e01007387 */ /* 0x0001e20000100800 */
[----:B------:R-:W-:-:S02]  /*a5a0*/  VIADD R3, R3, 0xffffffff ;  /* 0xffffffff03037836 */ /* 0x000fc40000000000 */
[C---:B------:R-:W-:Y:S01]  /*a5b0*/  IADD3 R90, P0, R117.reuse, R90, RZ ;  /* 0x0000005a755a7210 */ /* 0x040fe20007f1e0ff */
[----:B------:R0:W-:Y:S04]  /*a5c0*/  STL [R1+0x3c], R159 ;  /* 0x00003c9f01007387 */ /* 0x0001e80000100800 */
[----:B------:R0:W-:Y:S01]  /*a5d0*/  STL [R1+0x4c], R193 ;  /* 0x00004cc101007387 */ /* 0x0001e20000100800 */
[----:B------:R-:W-:Y:S02]  /*a5e0*/  LEA.HI.X.SX32 R2, R117, R2, 0x1, P0 ;  /* 0x0000000275027211 */ /* 0x000fe400000f0eff */
[----:B------:R-:W-:Y:S01]  /*a5f0*/  ISETP.NE.U32.AND P0, PT, R3, RZ, PT ;  /* 0x000000ff0300720c */ /* 0x000fe20003f05070 */
[----:B------:R-:W-:Y:S01]  /*a600*/  UIADD3 UR17, UR17, -0x80, URZ ;  /* 0xffffff8011117890 */ /* 0x000fe2000fffe03f */
[----:B------:R-:W-:-:S02]  /*a610*/  WARPGROUP.DEPBAR.LE gsb0, 0x0 ;  /* 0x00008000000079c5 */ /* 0x000fc40000010000 */
[----:B-1----:R-:W-:-:S04]  /*a620*/  SHF.R.U32.HI R0, RZ, 0x7, R0 ;  /* 0x00000007ff007819 */ /* 0x002fc80000011600 */
[----:B------:R-:W-:-:S05]  /*a630*/  SGXT.U32 R0, R0, 0x1 ;  /* 0x000000010000781a */ /* 0x000fca0000000000 */
[----:B0-----:R-:W-:Y:S05]  /*a640*/  @P0 BRA `(.L_x_2) ;  /* 0xffffffb400240947 */ /* 0x001fea000383ffff */
.L_x_1:
[----:B------:R-:W2:Y:S01]  /*a650*/  LDL.LU R118, [R1+0x15c] ;  /* 0x00015c0001767983 */ /* 0x000ea20000300800 */
[----:B------:R-:W-:Y:S01]  /*a660*/  F2FP.SATFINITE.E5M2.F32.PACK_AB_MERGE_C R24, R25, R24, RZ ;  /* 0x000000181918723e */ /* 0x000fe200048060ff */
[----:B------:R-:W-:Y:S01]  /*a670*/  ULDC UR4, c[0x0][0x244] ;  /* 0x0000910000047ab9 */ /* 0x000fe20000000800 */
[----:B------:R-:W-:Y:S01]  /*a680*/  F2FP.SATFINITE.E5M2.F32.PACK_AB_MERGE_C R28, R29, R28, RZ ;  /* 0x0000001c1d1c723e */ /* 0x000fe200048060ff */
[----:B------:R-:W3:Y:S01]  /*a690*/  LDL.LU R88, [R1+0x140] ;  /* 0x0001400001587983 */ /* 0x000ee20000300800 */
[----:B------:R-:W-:Y:S01]  /*a6a0*/  F2FP.SATFINITE.E5M2.F32.PACK_AB_MERGE_C R32, R33, R32, RZ ;  /* 0x000000202120723e */ /* 0x000fe200048060ff */
[----:B------:R-:W-:Y:S01]  /*a6b0*/  ULDC.64 UR6, c[0x0][0x228] ;  /* 0x00008a0000067ab9 */ /* 0x000fe20000000a00 */
[----:B------:R-:W-:Y:S01]  /*a6c0*/  F2FP.SATFINITE.E5M2.F32.PACK_AB_MERGE_C R26, R27, R26, RZ ;  /* 0x0000001a1b1a723e */ /* 0x000fe200048060ff */
[----:B------:R-:W1:Y:S01]  /*a6d0*/  S2R R117, SR_TID.X ;  /* 0x0000000000757919 */ /* 0x000e620000002100 */
[----:B------:R-:W-:Y:S02]  /*a6e0*/  F2FP.SATFINITE.E5M2.F32.PACK_AB_MERGE_C R30, R31, R30, RZ ;  /* 0x0000001e1f1e723e */ /* 0x000fe400048060ff */
[----:B------:R-:W-:Y:S01]  /*a6f0*/  F2FP.SATFINITE.E5M2.F32.PACK_AB_MERGE_C R34, R35, R34, RZ ;  /* 0x000000222322723e */ /* 0x000fe200048060ff */
[----:B0-----:R-:W4:Y:S01]  /*a700*/  LDL.LU R89, [R1+0x158] ;  /* 0x0001580001597983 */ /* 0x001f220000300800 */
[----:B------:R-:W-:-:S02]  /*a710*/  LOP3.LUT R24, R24, 0xffff, RZ, 0xc0, !PT ;  /* 0x0000ffff18187812 */ /* 0x000fc400078ec0ff */
[----:B------:R-:W-:Y:S02]  /*a720*/  LOP3.LUT R15, R28, 0xffff, RZ, 0xc0, !PT ;  /* 0x0000ffff1c0f7812 */ /* 0x000fe400078ec0ff */
[----:B------:R-:W-:Y:S02]  /*a730*/  LOP3.LUT R32, R32, 0xffff, RZ, 0xc0, !PT ;  /* 0x0000ffff20207812 */ /* 0x000fe400078ec0ff */
[----:B------:R-:W-:Y:S02]  /*a740*/  F2FP.SATFINITE.E5M2.F32.PACK_AB_MERGE_C R40, R41, R40, RZ ;  /* 0x000000282928723e */ /* 0x000fe400048060ff */
[----:B------:R-:W-:Y:S02]  /*a750*/  F2FP.SATFINITE.E5M2.F32.PACK_AB_MERGE_C R44, R45, R44, RZ ;  /* 0x0000002c2d2c723e */ /* 0x000fe400048060ff */
[----:B------:R-:W-:Y:S02]  /*a760*/  F2FP.SATFINITE.E5M2.F32.PACK_AB_MERGE_C R48, R49, R48, RZ ;  /* 0x000000303130723e */ /* 0x000fe400048060ff */
[----:B------:R-:W-:-:S02]  /*a770*/  LOP3.LUT R26, R26, 0xffff, RZ, 0xc0, !PT ;  /* 0x0000ffff1a1a7812 */ /* 0x000fc400078ec0ff */
[----:B------:R-:W-:Y:S02]  /*a780*/  F2FP.SATFINITE.E5M2.F32.PACK_AB_MERGE_C R42, R43, R42, RZ ;  /* 0x0000002a2b2a723e */ /* 0x000fe400048060ff */
[----:B------:R-:W-:Y:S02]  /*a790*/  F2FP.SATFINITE.E5M2.F32.PACK_AB_MERGE_C R46, R47, R46, RZ ;  /* 0x0000002e2f2e723e */ /* 0x000fe400048060ff */
[----:B------:R-:W-:Y:S02]  /*a7a0*/  F2FP.SATFINITE.E5M2.F32.PACK_AB_MERGE_C R50, R51, R50, RZ ;  /* 0x000000323332723e */ /* 0x000fe400048060ff */
[----:B------:R-:W-:Y:S02]  /*a7b0*/  F2FP.SATFINITE.E5M2.F32.PACK_AB_MERGE_C R56, R57, R56, RZ ;  /* 0x000000383938723e */ /* 0x000fe400048060ff */
[----:B------:R-:W-:Y:S02]  /*a7c0*/  F2FP.SATFINITE.E5M2.F32.PACK_AB_MERGE_C R58, R59, R58, RZ ;  /* 0x0000003a3b3a723e */ /* 0x000fe400048060ff */
[----:B------:R-:W-:-:S02]  /*a7d0*/  F2FP.SATFINITE.E5M2.F32.PACK_AB_MERGE_C R60, R61, R60, RZ ;  /* 0x0000003c3d3c723e */ /* 0x000fc400048060ff */
[----:B------:R-:W-:Y:S01]  /*a7e0*/  F2FP.SATFINITE.E5M2.F32.PACK_AB_MERGE_C R62, R63, R62, RZ ;  /* 0x0000003e3f3e723e */ /* 0x000fe200048060ff */
[----:B-1----:R-:W-:Y:S01]  /*a7f0*/  IMAD.SHL.U32 R0, R117, 0x100, RZ ;  /* 0x0000010075007824 */ /* 0x002fe200078e00ff */
[----:B------:R-:W-:Y:S02]  /*a800*/  F2FP.SATFINITE.E5M2.F32.PACK_AB_MERGE_C R64, R65, R64, RZ ;  /* 0x000000404140723e */ /* 0x000fe400048060ff */
[----:B------:R-:W-:Y:S02]  /*a810*/  F2FP.SATFINITE.E5M2.F32.PACK_AB_MERGE_C R66, R67, R66, RZ ;  /* 0x000000424342723e */ /* 0x000fe400048060ff */
[----:B------:R-:W-:Y:S02]  /*a820*/  LOP3.LUT R0, R0, 0x800, RZ, 0xc0, !PT ;  /* 0x0000080000007812 */ /* 0x000fe400078ec0ff */
[----:B------:R-:W-:Y:S02]  /*a830*/  LOP3.LUT R34, R34, 0xffff, RZ, 0xc0, !PT ;  /* 0x0000ffff22227812 */ /* 0x000fe400078ec0ff */
[----:B------:R-:W-:-:S02]  /*a840*/  LOP3.LUT R19, R30, 0xffff, RZ, 0xc0, !PT ;  /* 0x0000ffff1e137812 */ /* 0x000fc400078ec0ff */
[----:B------:R-:W-:Y:S02]  /*a850*/  PRMT R5, R32, 0x3340, R1 ;  /* 0x0000334020057816 */ /* 0x000fe40000000001 */
[----:B------:R-:W-:Y:S02]  /*a860*/  PRMT R2, R24, 0x3340, R15 ;  /* 0x0000334018027816 */ /* 0x000fe4000000000f */
[----:B------:R-:W-:Y:S02]  /*a870*/  LOP3.LUT R40, R40, 0xffff, RZ, 0xc0, !PT ;  /* 0x0000ffff28287812 */ /* 0x000fe400078ec0ff */
[----:B------:R-:W-:Y:S02]  /*a880*/  LOP3.LUT R23, R44, 0xffff, RZ, 0xc0, !PT ;  /* 0x0000ffff2c177812 */ /* 0x000fe400078ec0ff */
[----:B------:R-:W-:Y:S02]  /*a890*/  LOP3.LUT R48, R48, 0xffff, RZ, 0xc0, !PT ;  /* 0x0000ffff30307812 */ /* 0x000fe400078ec0ff */
[----:B------:R-:W-:-:S02]  /*a8a0*/  PRMT R7, R34, 0x3340, R1 ;  /* 0x0000334022077816 */ /* 0x000fc40000000001 */
[----:B------:R-:W-:Y:S02]  /*a8b0*/  PRMT R4, R26, 0x3340, R19 ;  /* 0x000033401a047816 */ /* 0x000fe40000000013 */
[----:B------:R-:W-:Y:S02]  /*a8c0*/  F2FP.SATFINITE.E5M2.F32.PACK_AB_MERGE_C R36, R37, R36, RZ ;  /* 0x000000242524723e */ /* 0x000fe400048060ff */
[----:B------:R-:W-:Y:S02]  /*a8d0*/  LOP3.LUT R42, R42, 0xffff, RZ, 0xc0, !PT ;  /* 0x0000ffff2a2a7812 */ /* 0x000fe400078ec0ff */
[----:B------:R-:W-:Y:S02]  /*a8e0*/  LOP3.LUT R31, R46, 0xffff, RZ, 0xc0, !PT ;  /* 0x0000ffff2e1f7812 */ /* 0x000fe400078ec0ff */
[----:B------:R-:W-:Y:S02]  /*a8f0*/  LOP3.LUT R50, R50, 0xffff, RZ, 0xc0, !PT ;  /* 0x0000ffff32327812 */ /* 0x000fe400078ec0ff */
[----:B------:R-:W-:-:S02]  /*a900*/  PRMT R9, R2, 0x5410, R5 ;  /* 0x0000541002097816 */ /* 0x000fc40000000005 */
[----:B------:R-:W-:Y:S02]  /*a910*/  LOP3.LUT R56, R56, 0xffff, RZ, 0xc0, !PT ;  /* 0x0000ffff38387812 */ /* 0x000fe400078ec0ff */
[----:B------:R-:W-:Y:S02]  /*a920*/  LOP3.LUT R58, R58, 0xffff, RZ, 0xc0, !PT ;  /* 0x0000ffff3a3a7812 */ /* 0x000fe400078ec0ff */
[----:B------:R-:W-:Y:S02]  /*a930*/  LOP3.LUT R35, R60, 0xffff, RZ, 0xc0, !PT ;  /* 0x0000ffff3c237812 */ /* 0x000fe400078ec0ff */
[----:B------:R-:W-:Y:S02]  /*a940*/  LOP3.LUT R37, R62, 0xffff, RZ, 0xc0, !PT ;  /* 0x0000ffff3e257812 */ /* 0x000fe400078ec0ff */
[----:B------:R-:W-:Y:S02]  /*a950*/  LOP3.LUT R64, R64, 0xffff, RZ, 0xc0, !PT ;  /* 0x0000ffff40407812 */ /* 0x000fe400078ec0ff */
[----:B------:R-:W-:-:S02]  /*a960*/  LOP3.LUT R66, R66, 0xffff, RZ, 0xc0, !PT ;  /* 0x0000ffff42427812 */ /* 0x000fc400078ec0ff */
[----:B------:R-:W-:Y:S02]  /*a970*/  F2FP.SATFINITE.E5M2.F32.PACK_AB_MERGE_C R74, R75, R74, RZ ;  /* 0x0000004a4b4a723e */ /* 0x000fe400048060ff */
[----:B------:R-:W-:Y:S02]  /*a980*/  F2FP.SATFINITE.E5M2.F32.PACK_AB_MERGE_C R78, R79, R78, RZ ;  /* 0x0000004e4f4e723e */ /* 0x000fe400048060ff */
[----:B------:R-:W-:Y:S02]  /*a990*/  F2FP.SATFINITE.E5M2.F32.PACK_AB_MERGE_C R82, R83, R82, RZ ;  /* 0x000000525352723e */ /* 0x000fe400048060ff */
[----:B------:R-:W-:Y:S02]  /*a9a0*/  PRMT R2, R40, 0x3340, R23 ;  /* 0x0000334028027816 */ /* 0x000fe40000000017 */
[----:B------:R-:W-:Y:S02]  /*a9b0*/  PRMT R13, R4, 0x5410, R7 ;  /* 0x00005410040d7816 */ /* 0x000fe40000000007 */
[----:B------:R-:W-:-:S02]  /*a9c0*/  PRMT R5, R50, 0x3340, R1 ;  /* 0x0000334032057816 */ /* 0x000fc40000000001 */
[----:B------:R-:W-:Y:S02]  /*a9d0*/  PRMT R4, R42, 0x3340, R31 ;  /* 0x000033402a047816 */ /* 0x000fe4000000001f */
[--C-:B------:R-:W-:Y:S02]  /*a9e0*/  PRMT R7, R64, 0x3340, R1.reuse ;  /* 0x0000334040077816 */ /* 0x100fe40000000001 */
[----:B------:R-:W-:Y:S02]  /*a9f0*/  PRMT R11, R66, 0x3340, R1 ;  /* 0x00003340420b7816 */ /* 0x000fe40000000001 */
[----:B------:R-:W-:Y:S02]  /*aa00*/  PRMT R6, R56, 0x3340, R35 ;  /* 0x0000334038067816 */ /* 0x000fe40000000023 */
[----:B------:R-:W-:Y:S02]  /*aa10*/  PRMT R8, R58, 0x3340, R37 ;  /* 0x000033403a087816 */ /* 0x000fe40000000025 */
[----:B------:R-:W-:-:S02]  /*aa20*/  F2FP.SATFINITE.E5M2.F32.PACK_AB_MERGE_C R72, R73, R72, RZ ;  /* 0x000000484948723e */ /* 0x000fc400048060ff */
[----:B------:R-:W-:Y:S02]  /*aa30*/  F2FP.SATFINITE.E5M2.F32.PACK_AB_MERGE_C R76, R77, R76, RZ ;  /* 0x0000004c4d4c723e */ /* 0x000fe400048060ff */
[----:B------:R-:W-:Y:S02]  /*aa40*/  F2FP.SATFINITE.E5M2.F32.PACK_AB_MERGE_C R80, R81, R80, RZ ;  /* 0x000000505150723e */ /* 0x000fe400048060ff */
[----:B------:R-:W-:Y:S02]  /*aa50*/  LOP3.LUT R74, R74, 0xffff, RZ, 0xc0, !PT ;  /* 0x0000ffff4a4a7812 */ /* 0x000fe400078ec0ff */
[----:B------:R-:W-:Y:S02]  /*aa60*/  LOP3.LUT R41, R78, 0xffff, RZ, 0xc0, !PT ;  /* 0x0000ffff4e297812 */ /* 0x000fe400078ec0ff */
[----:B------:R-:W-:Y:S02]  /*aa70*/  LOP3.LUT R82, R82, 0xffff, RZ, 0xc0, !PT ;  /* 0x0000ffff52527812 */ /* 0x000fe400078ec0ff */
[----:B------:R-:W-:-:S02]  /*aa80*/  PRMT R21, R4, 0x5410, R5 ;  /* 0x0000541004157816 */ /* 0x000fc40000000005 */
[----:B------:R-:W-:Y:S02]  /*aa90*/  F2FP.SATFINITE.E5M2.F32.PACK_AB_MERGE_C R38, R39, R38, RZ ;  /* 0x000000262726723e */ /* 0x000fe400048060ff */
[----:B------:R-:W-:Y:S02]  /*aaa0*/  PRMT R25, R6, 0x5410, R7 ;  /* 0x0000541006197816 */ /* 0x000fe40000000007 */
[----:B------:R-:W-:Y:S02]  /*aab0*/  PRMT R27, R8, 0x5410, R11 ;  /* 0x00005410081b7816 */ /* 0x000fe4000000000b */
[----:B------:R-:W-:Y:S02]  /*aac0*/  SHF.R.U32.HI R4, RZ, 0x8, R32 ;  /* 0x00000008ff047819 */ /* 0x000fe40000011620 */
[----:B------:R-:W-:Y:S02]  /*aad0*/  LOP3.LUT R72, R72, 0xffff, RZ, 0xc0, !PT ;  /* 0x0000ffff48487812 */ /* 0x000fe400078ec0ff */
[----:B------:R-:W-:-:S02]  /*aae0*/  LOP3.LUT R39, R76, 0xffff, RZ, 0xc0, !PT ;  /* 0x0000ffff4c277812 */ /* 0x000fc400078ec0ff */
[----:B------:R-:W-:Y:S02]  /*aaf0*/  LOP3.LUT R80, R80, 0xffff, RZ, 0xc0, !PT ;  /* 0x0000ffff50507812 */ /* 0x000fe400078ec0ff */
[----:B------:R-:W-:Y:S02]  /*ab00*/  PRMT R8, R82, 0x3340, R1 ;  /* 0x0000334052087816 */ /* 0x000fe40000000001 */
[----:B------:R-:W-:Y:S02]  /*ab10*/  PRMT R7, R74, 0x3340, R41 ;  /* 0x000033404a077816 */ /* 0x000fe40000000029 */
[----:B------:R-:W-:Y:S02]  /*ab20*/  LOP3.LUT R4, R4, 0xffff, RZ, 0xc0, !PT ;  /* 0x0000ffff04047812 */ /* 0x000fe400078ec0ff */
[----:B------:R-:W-:Y:S02]  /*ab30*/  PRMT R6, R80, 0x3340, R1 ;  /* 0x0000334050067816 */ /* 0x000fe40000000001 */
[----:B------:R-:W-:-:S02]  /*ab40*/  PRMT R5, R72, 0x3340, R39 ;  /* 0x0000334048057816 */ /* 0x000fc40000000027 */
[----:B------:R-:W-:Y:S02]  /*ab50*/  PRMT R33, R7, 0x5410, R8 ;  /* 0x0000541007217816 */ /* 0x000fe40000000008 */
[----:B------:R-:W-:Y:S02]  /*ab60*/  PRMT R11, R4, 0x3340, R1 ;  /* 0x00003340040b7816 */ /* 0x000fe40000000001 */
[----:B------:R-:W-:Y:S02]  /*ab70*/  PRMT R29, R5, 0x5410, R6 ;  /* 0x00005410051d7816 */ /* 0x000fe40000000006 */
[----:B------:R-:W-:Y:S02]  /*ab80*/  SHF.R.U32.HI R4, RZ, 0x8, R34 ;  /* 0x00000008ff047819 */ /* 0x000fe40000011622 */
[----:B------:R-:W-:Y:S02]  /*ab90*/  SHF.R.U32.HI R6, RZ, 0x8, R23 ;  /* 0x00000008ff067819 */ /* 0x000fe40000011617 */
[----:B------:R-:W-:-:S02]  /*aba0*/  SHF.R.U32.HI R5, RZ, 0x8, R40 ;  /* 0x00000008ff057819 */ /* 0x000fc40000011628 */
[----:B------:R-:W-:Y:S02]  /*abb0*/  LOP3.LUT R4, R4, 0xffff, RZ, 0xc0, !PT ;  /* 0x0000ffff04047812 */ /* 0x000fe400078ec0ff */
[----:B------:R-:W-:Y:S02]  /*abc0*/  LOP3.LUT R10, R6, 0xffff, RZ, 0xc0, !PT ;  /* 0x0000ffff060a7812 */ /* 0x000fe400078ec0ff */
[----:B------:R-:W-:Y:S02]  /*abd0*/  SHF.R.U32.HI R7, RZ, 0x8, R48 ;  /* 0x00000008ff077819 */ /* 0x000fe40000011630 */
[----:B------:R-:W-:Y:S02]  /*abe0*/  LOP3.LUT R5, R5, 0xffff, RZ, 0xc0, !PT ;  /* 0x0000ffff05057812 */ /* 0x000fe400078ec0ff */
[----:B------:R-:W-:Y:S02]  /*abf0*/  LOP3.LUT R7, R7, 0xffff, RZ, 0xc0, !PT ;  /* 0x0000ffff07077812 */ /* 0x000fe400078ec0ff */
[----:B------:R-:W-:-:S02]  /*ac00*/  PRMT R14, R5, 0x3340, R10 ;  /* 0x00003340050e7816 */ /* 0x000fc4000000000a */
[----:B------:R-:W-:Y:S02]  /*ac10*/  LOP3.LUT R36, R36, 0xffff, RZ, 0xc0, !PT ;  /* 0x0000ffff24247812 */ /* 0x000fe400078ec0ff */
[----:B------:R-:W-:Y:S02]  /*ac20*/  LOP3.LUT R38, R38, 0xffff, RZ, 0xc0, !PT ;  /* 0x0000ffff26267812 */ /* 0x000fe400078ec0ff */
[----:B------:R-:W-:Y:S02]  /*ac30*/  F2FP.SATFINITE.E5M2.F32.PACK_AB_MERGE_C R52, R53, R52, RZ ;  /* 0x000000343534723e */ /* 0x000fe400048060ff */
[----:B------:R-:W-:Y:S02]  /*ac40*/  F2FP.SATFINITE.E5M2.F32.PACK_AB_MERGE_C R54, R55, R54, RZ ;  /* 0x000000363736723e */ /* 0x000fe400048060ff */
[----:B------:R-:W-:Y:S02]  /*ac50*/  LOP3.LUT R52, R52, 0xffff, RZ, 0xc0, !PT ;  /* 0x0000ffff34347812 */ /* 0x000fe400078ec0ff */
[----:B------:R-:W-:-:S02]  /*ac60*/  LOP3.LUT R54, R54, 0xffff, RZ, 0xc0, !PT ;  /* 0x0000ffff36367812 */ /* 0x000fc400078ec0ff */
[----:B------:R-:W-:Y:S02]  /*ac70*/  F2FP.SATFINITE.E5M2.F32.PACK_AB_MERGE_C R68, R69, R68, RZ ;  /* 0x000000444544723e */ /* 0x000fe400048060ff */
[----:B------:R-:W-:Y:S02]  /*ac80*/  F2FP.SATFINITE.E5M2.F32.PACK_AB_MERGE_C R70, R71, R70, RZ ;  /* 0x000000464746723e */ /* 0x000fe400048060ff */
[----:B------:R-:W-:Y:S02]  /*ac90*/  F2FP.SATFINITE.E5M2.F32.PACK_AB_MERGE_C R84, R85, R84, RZ ;  /* 0x000000545554723e */ /* 0x000fe400048060ff */
[----:B--2---:R-:W-:Y:S01]  /*aca0*/  IADD3 R3, R0, UR16, R118 ;  /* 0x0000001000037c10 */ /* 0x004fe2000fffe076 */
[----:B------:R-:W-:-:S05]  /*acb0*/  IMAD.SHL.U32 R0, R117, 0x8, RZ ;  /* 0x0000000875007824 */ /* 0x000fca00078e00ff */
[----:B------:R-:W-:-:S05]  /*acc0*/  LOP3.LUT R0, R0, 0x780, RZ, 0xc0, !PT ;  /* 0x0000078000007812 */ /* 0x000fca00078ec0ff */
[----:B------:R-:W-:Y:S01]  /*acd0*/  IMAD.IADD R0, R0, 0x1, R3 ;  /* 0x0000000100007824 */ /* 0x000fe200078e0203 */
[----:B------:R-:W-:-:S04]  /*ace0*/  PRMT R3, R48, 0x3340, R1 ;  /* 0x0000334030037816 */ /* 0x000fc80000000001 */
[----:B------:R-:W-:Y:S02]  /*acf0*/  PRMT R17, R2, 0x5410, R3 ;  /* 0x0000541002117816 */ /* 0x000fe40000000003 */
[----:B------:R-:W-:Y:S02]  /*ad00*/  SHF.R.U32.HI R2, RZ, 0x8, R24 ;  /* 0x00000008ff027819 */ /* 0x000fe40000011618 */
[----:B------:R-:W-:Y:S02]  /*ad10*/  SHF.R.U32.HI R3, RZ, 0x8, R15 ;  /* 0x00000008ff037819 */ /* 0x000fe4000001160f */
[----:B------:R-:W-:Y:S02]  /*ad20*/  LOP3.LUT R2, R2, 0xffff, RZ, 0xc0, !PT ;  /* 0x0000ffff02027812 */ /* 0x000fe400078ec0ff */
[----:B------:R-:W-:-:S04]  /*ad30*/  LOP3.LUT R3, R3, 0xffff, RZ, 0xc0, !PT ;  /* 0x0000ffff03037812 */ /* 0x000fc800078ec0ff */
[----:B------:R-:W-:Y:S02]  /*ad40*/  PRMT R8, R2, 0x3340, R3 ;  /* 0x0000334002087816 */ /* 0x000fe40000000003 */
[----:B------:R-:W-:Y:S02]  /*ad50*/  SHF.R.U32.HI R2, RZ, 0x8, R26 ;  /* 0x00000008ff027819 */ /* 0x000fe4000001161a */
[----:B------:R-:W-:Y:S02]  /*ad60*/  SHF.R.U32.HI R3, RZ, 0x8, R19 ;  /* 0x00000008ff037819 */ /* 0x000fe40000011613 */
[----:B------:R-:W-:Y:S02]  /*ad70*/  LOP3.LUT R2, R2, 0xffff, RZ, 0xc0, !PT ;  /* 0x0000ffff02027812 */ /* 0x000fe400078ec0ff */
[----:B------:R-:W-:Y:S02]  /*ad80*/  LOP3.LUT R3, R3, 0xffff, RZ, 0xc0, !PT ;  /* 0x0000ffff03037812 */ /* 0x000fe400078ec0ff */
[----:B------:R-:W-:-:S02]  /*ad90*/  PRMT R15, R4, 0x3340, R1 ;  /* 0x00003340040f7816 */ /* 0x000fc40000000001 */
[----:B------:R-:W-:Y:S02]  /*ada0*/  PRMT R6, R2, 0x3340, R3 ;  /* 0x0000334002067816 */ /* 0x000fe40000000003 */
[----:B------:R-:W-:Y:S02]  /*adb0*/  SHF.R.U32.HI R3, RZ, 0x8, R31 ;  /* 0x00000008ff037819 */ /* 0x000fe4000001161f */
[----:B------:R-:W-:Y:S02]  /*adc0*/  SHF.R.U32.HI R2, RZ, 0x8, R42 ;  /* 0x00000008ff027819 */ /* 0x000fe4000001162a */
[----:B------:R-:W-:Y:S02]  /*add0*/  SHF.R.U32.HI R4, RZ, 0x8, R50 ;  /* 0x00000008ff047819 */ /* 0x000fe40000011632 */
[----:B------:R-:W-:Y:S02]  /*ade0*/  LOP3.LUT R5, R3, 0xffff, RZ, 0xc0, !PT ;  /* 0x0000ffff03057812 */ /* 0x000fe400078ec0ff */
[----:B------:R-:W-:-:S02]  /*adf0*/  LOP3.LUT R10, R2, 0xffff, RZ, 0xc0, !PT ;  /* 0x0000ffff020a7812 */ /* 0x000fc400078ec0ff */
[----:B------:R-:W-:Y:S02]  /*ae00*/  LOP3.LUT R4, R4, 0xffff, RZ, 0xc0, !PT ;  /* 0x0000ffff04047812 */ /* 0x000fe400078ec0ff */
[----:B------:R-:W-:Y:S02]  /*ae10*/  PRMT R19, R7, 0x3340, R12 ;  /* 0x0000334007137816 */ /* 0x000fe4000000000c */
[----:B------:R-:W-:Y:S02]  /*ae20*/  PRMT R15, R6, 0x5410, R15 ;  /* 0x00005410060f7816 */ /* 0x000fe4000000000f */
[----:B------:R-:W-:Y:S02]  /*ae30*/  PRMT R16, R10, 0x3340, R5 ;  /* 0x000033400a107816 */ /* 0x000fe40000000005 */
[----:B------:R-:W-:Y:S02]  /*ae40*/  SHF.R.U32.HI R6, RZ, 0x8, R64 ;  /* 0x00000008ff067819 */ /* 0x000fe40000011640 */
[----:B------:R-:W-:-:S02]  /*ae50*/  SHF.R.U32.HI R7, RZ, 0x8, R66 ;  /* 0x00000008ff077819 */ /* 0x000fc40000011642 */
[----:B------:R-:W-:Y:S02]  /*ae60*/  PRMT R5, R8, 0x5410, R11 ;  /* 0x0000541008057816 */ /* 0x000fe4000000000b */
[----:B------:R-:W-:Y:S02]  /*ae70*/  PRMT R23, R4, 0x3340, R1 ;  /* 0x0000334004177816 */ /* 0x000fe40000000001 */
[--C-:B------:R-:W-:Y:S02]  /*ae80*/  PRMT R4, R9, 0x4210, R36.reuse ;  /* 0x0000421009047816 */ /* 0x100fe40000000024 */
[----:B------:R-:W-:Y:S02]  /*ae90*/  LOP3.LUT R8, R6, 0xffff, RZ, 0xc0, !PT ;  /* 0x0000ffff06087812 */ /* 0x000fe400078ec0ff */
[----:B------:R-:W-:Y:S02]  /*aea0*/  LOP3.LUT R9, R7, 0xffff, RZ, 0xc0, !PT ;  /* 0x0000ffff07097812 */ /* 0x000fe400078ec0ff */
[----:B------:R-:W-:-:S02]  /*aeb0*/  PRMT R5, R5, 0x5210, R36 ;  /* 0x0000521005057816 */ /* 0x000fc40000000024 */
[--C-:B------:R-:W-:Y:S02]  /*aec0*/  PRMT R6, R13, 0x4210, R38.reuse ;  /* 0x000042100d067816 */ /* 0x100fe40000000026 */
[----:B------:R-:W-:Y:S01]  /*aed0*/  PRMT R7, R15, 0x5210, R38 ;  /* 0x000052100f077816 */ /* 0x000fe20000000026 */
[----:B------:R-:W-:Y:S01]  /*aee0*/  BAR.SYNC.DEFER_BLOCKING 0x0 ;  /* 0x0000000000007b1d */ /* 0x000fe20000010000 */
[----:B------:R-:W-:Y:S02]  /*aef0*/  SHF.R.U32.HI R3, RZ, 0x8, R35 ;  /* 0x00000008ff037819 */ /* 0x000fe40000011623 */
[----:B------:R-:W-:Y:S02]  /*af00*/  SHF.R.U32.HI R2, RZ, 0x8, R56 ;  /* 0x00000008ff027819 */ /* 0x000fe40000011638 */
[----:B------:R-:W-:Y:S02]  /*af10*/  LOP3.LUT R3, R3, 0xffff, RZ, 0xc0, !PT ;  /* 0x0000ffff03037812 */ /* 0x000fe400078ec0ff */
[----:B------:R-:W-:-:S04]  /*af20*/  LOP3.LUT R2, R2, 0xffff, RZ, 0xc0, !PT ;  /* 0x0000ffff02027812 */ /* 0x000fc800078ec0ff */
[----:B------:R-:W-:Y:S02]  /*af30*/  PRMT R18, R2, 0x3340, R3 ;  /* 0x0000334002127816 */ /* 0x000fe40000000003 */
[----:B------:R-:W-:Y:S01]  /*af40*/  SHF.R.U32.HI R3, RZ, 0x8, R37 ;  /* 0x00000008ff037819 */ /* 0x000fe20000011625 */
[----:B------:R-:W-:Y:S01]  /*af50*/  STSM.16.M88.4 [R0], R4 ;  /* 0x0000000400007844 */ /* 0x000fe20000000200 */
[----:B------:R-:W-:Y:S02]  /*af60*/  SHF.R.U32.HI R2, RZ, 0x8, R58 ;  /* 0x00000008ff027819 */ /* 0x000fe4000001163a */
[----:B------:R-:W-:Y:S02]  /*af70*/  LOP3.LUT R3, R3, 0xffff, RZ, 0xc0, !PT ;  /* 0x0000ffff03037812 */ /* 0x000fe400078ec0ff */
[----:B------:R-:W-:-:S04]  /*af80*/  LOP3.LUT R2, R2, 0xffff, RZ, 0xc0, !PT ;  /* 0x0000ffff02027812 */ /* 0x000fc800078ec0ff */
[----:B------:R-:W-:Y:S02]  /*af90*/  PRMT R15, R2, 0x3340, R3 ;  /* 0x00003340020f7816 */ /* 0x000fe40000000003 */
[----:B---3--:R-:W-:Y:S01]  /*afa0*/  LOP3.LUT R3, R88, 0xff0, RZ, 0xc0, !PT ;  /* 0x00000ff058037812 */ /* 0x008fe200078ec0ff */
[----:B------:R-:W-:Y:S01]  /*afb0*/  BAR.SYNC.DEFER_BLOCKING 0x0 ;  /* 0x0000000000007b1d */ /* 0x000fe20000010000 */
[----:B------:R-:W-:Y:S02]  /*afc0*/  PRMT R20, R9, 0x3340, R12 ;  /* 0x0000334009147816 */ /* 0x000fe4000000000c */
[----:B------:R-:W-:Y:S02]  /*afd0*/  SHF.R.U32.HI R2, RZ, 0x8, R72 ;  /* 0x00000008ff027819 */ /* 0x000fe40000011648 */
[----:B------:R-:W-:Y:S02]  /*afe0*/  SHF.R.U32.HI R9, RZ, 0x8, R39 ;  /* 0x00000008ff097819 */ /* 0x000fe40000011627 */
[----:B------:R-:W-:Y:S01]  /*aff0*/  SHF.R.U32.HI R11, RZ, 0x8, R80 ;  /* 0x00000008ff0b7819 */ /* 0x000fe20000011650 */
[----:B------:R-:W2:Y:S01]  /*b000*/  LDL.LU R88, [R1+0x154] ;  /* 0x0001540001587983 */ /* 0x000ea20000300800 */
[----:B------:R-:W-:-:S02]  /*b010*/  PRMT R13, R8, 0x3340, R1 ;  /* 0x00003340080d7816 */ /* 0x000fc40000000001 */
[----:B------:R-:W-:Y:S02]  /*b020*/  SHF.R.U32.HI R8, RZ, 0x8, R74 ;  /* 0x00000008ff087819 */ /* 0x000fe4000001164a */
[----:B------:R-:W-:Y:S01]  /*b030*/  SHF.R.U32.HI R10, RZ, 0x8, R41 ;  /* 0x00000008ff0a7819 */ /* 0x000fe20000011629 */
[----:B------:R-:W0:Y:S01]  /*b040*/  LDS.128 R4, [R3+UR16] ;  /* 0x0000001003047984 */ /* 0x000e220008000c00 */
[----:B------:R-:W-:Y:S02]  /*b050*/  LOP3.LUT R9, R9, 0xffff, RZ, 0xc0, !PT ;  /* 0x0000ffff09097812 */ /* 0x000fe400078ec0ff */
[----:B------:R-:W-:Y:S02]  /*b060*/  LOP3.LUT R2, R2, 0xffff, RZ, 0xc0, !PT ;  /* 0x0000ffff02027812 */ /* 0x000fe400078ec0ff */
[----:B------:R-:W-:Y:S02]  /*b070*/  LOP3.LUT R11, R11, 0xffff, RZ, 0xc0, !PT ;  /* 0x0000ffff0b0b7812 */ /* 0x000fe400078ec0ff */
[----:B------:R-:W-:-:S02]  /*b080*/  LOP3.LUT R10, R10, 0xffff, RZ, 0xc0, !PT ;  /* 0x0000ffff0a0a7812 */ /* 0x000fc400078ec0ff */
[----:B------:R-:W-:Y:S02]  /*b090*/  LOP3.LUT R35, R8, 0xffff, RZ, 0xc0, !PT ;  /* 0x0000ffff08237812 */ /* 0x000fe400078ec0ff */
[----:B------:R-:W-:Y:S02]  /*b0a0*/  PRMT R2, R2, 0x3340, R9 ;  /* 0x0000334002027816 */ /* 0x000fe40000000009 */
[----:B------:R-:W-:Y:S02]  /*b0b0*/  PRMT R31, R11, 0x3340, R22 ;  /* 0x000033400b1f7816 */ /* 0x000fe40000000016 */
[----:B------:R-:W-:Y:S02]  /*b0c0*/  PRMT R9, R14, 0x5410, R19 ;  /* 0x000054100e097816 */ /* 0x000fe40000000013 */
[----:B------:R-:W-:Y:S02]  /*b0d0*/  PRMT R11, R16, 0x5410, R23 ;  /* 0x00005410100b7816 */ /* 0x000fe40000000017 */
[----:B------:R-:W-:-:S02]  /*b0e0*/  PRMT R35, R35, 0x3340, R10 ;  /* 0x0000334023237816 */ /* 0x000fc4000000000a */
[--C-:B------:R-:W-:Y:S02]  /*b0f0*/  PRMT R8, R17, 0x4210, R52.reuse ;  /* 0x0000421011087816 */ /* 0x100fe40000000034 */
[----:B------:R-:W-:Y:S02]  /*b100*/  PRMT R9, R9, 0x5210, R52 ;  /* 0x0000521009097816 */ /* 0x000fe40000000034 */
[--C-:B------:R-:W-:Y:S02]  /*b110*/  PRMT R10, R21, 0x4210, R54.reuse ;  /* 0x00004210150a7816 */ /* 0x100fe40000000036 */
[----:B------:R-:W-:Y:S01]  /*b120*/  PRMT R11, R11, 0x5210, R54 ;  /* 0x000052100b0b7816 */ /* 0x000fe20000000036 */
[----:B------:R-:W-:Y:S06]  /*b130*/  BAR.SYNC.DEFER_BLOCKING 0x0 ;  /* 0x0000000000007b1d */ /* 0x000fec0000010000 */
[----:B------:R-:W-:Y:S02]  /*b140*/  STSM.16.M88.4 [R0], R8 ;  /* 0x0000000800007844 */ /* 0x000fe40000000200 */
[----:B------:R-:W-:Y:S01]  /*b150*/  BAR.SYNC.DEFER_BLOCKING 0x0 ;  /* 0x0000000000007b1d */ /* 0x000fe20000010000 */
[----:B------:R-:W-:-:S02]  /*b160*/  SHF.R.U32.HI R12, RZ, 0x8, R82 ;  /* 0x00000008ff0c7819 */ /* 0x000fc40000011652 */
[----:B------:R-:W-:Y:S02]  /*b170*/  PRMT R13, R18, 0x5410, R13 ;  /* 0x00005410120d7816 */ /* 0x000fe4000000000d */
[----:B------:R-:W-:Y:S02]  /*b180*/  LOP3.LUT R12, R12, 0xffff, RZ, 0xc0, !PT ;  /* 0x0000ffff0c0c7812 */ /* 0x000fe400078ec0ff */
[----:B------:R-:W-:Y:S01]  /*b190*/  PRMT R15, R15, 0x5410, R20 ;  /* 0x000054100f0f7816 */ /* 0x000fe20000000014 */
[----:B------:R-:W1:Y:S01]  /*b1a0*/  LDS.128 R8, [R3+UR16] ;  /* 0x0000001003087984 */ /* 0x000e620008000c00 */
[----:B------:R-:W-:Y:S02]  /*b1b0*/  LOP3.LUT R68, R68, 0xffff, RZ, 0xc0, !PT ;  /* 0x0000ffff44447812 */ /* 0x000fe400078ec0ff */
[----:B------:R-:W-:Y:S02]  /*b1c0*/  LOP3.LUT R70, R70, 0xffff, RZ, 0xc0, !PT ;  /* 0x0000ffff46467812 */ /* 0x000fe400078ec0ff */
[----:B------:R-:W-:-:S02]  /*b1d0*/  PRMT R22, R12, 0x3340, R1 ;  /* 0x000033400c167816 */ /* 0x000fc40000000001 */
[--C-:B------:R-:W-:Y:S02]  /*b1e0*/  PRMT R12, R25, 0x4210, R68.reuse ;  /* 0x00004210190c7816 */ /* 0x100fe40000000044 */
[----:B------:R-:W-:Y:S02]  /*b1f0*/  PRMT R13, R13, 0x5210, R68 ;  /* 0x000052100d0d7816 */ /* 0x000fe40000000044 */
[--C-:B------:R-:W-:Y:S02]  /*b200*/  PRMT R14, R27, 0x4210, R70.reuse ;  /* 0x000042101b0e7816 */ /* 0x100fe40000000046 */
[----:B------:R-:W-:Y:S01]  /*b210*/  PRMT R15, R15, 0x5210, R70 ;  /* 0x000052100f0f7816 */ /* 0x000fe20000000046 */
[----:B------:R-:W-:Y:S06]  /*b220*/  BAR.SYNC.DEFER_BLOCKING 0x0 ;  /* 0x0000000000007b1d */ /* 0x000fec0000010000 */
[----:B------:R3:W-:Y:S02]  /*b230*/  STSM.16.M88.4 [R0], R12 ;  /* 0x0000000c00007844 */ /* 0x0007e40000000200 */
[----:B------:R-:W-:Y:S01]  /*b240*/  BAR.SYNC.DEFER_BLOCKING 0x0 ;  /* 0x0000000000007b1d */ /* 0x000fe20000010000 */
[----:B------:R-:W-:-:S02]  /*b250*/  F2FP.SATFINITE.E5M2.F32.PACK_AB_MERGE_C R86, R87, R86, RZ ;  /* 0x000000565756723e */ /* 0x000fc400048060ff */
[C---:B0-----:R-:W-:Y:S02]  /*b260*/  PRMT R25, R7.reuse, 0x7773, RZ ;  /* 0x0000777307197816 */ /* 0x041fe400000000ff */
[----:B------:R-:W-:Y:S02]  /*b270*/  LOP3.LUT R86, R86, 0xffff, RZ, 0xc0, !PT ;  /* 0x0000ffff56567812 */ /* 0x000fe400078ec0ff */
[C---:B------:R-:W-:Y:S02]  /*b280*/  PRMT R23, R7.reuse, 0x7772, RZ ;  /* 0x0000777207177816 */ /* 0x040fe400000000ff */
[C---:B------:R-:W-:Y:S01]  /*b290*/  PRMT R39, R7.reuse, 0x7771, RZ ;  /* 0x0000777107277816 */ /* 0x040fe200000000ff */
[----:B------:R-:W0:Y:S01]  /*b2a0*/  LDS.128 R16, [R3+UR16] ;  /* 0x0000001003107984 */ /* 0x000e220008000c00 */
[----:B------:R-:W-:Y:S02]  /*b2b0*/  PRMT R47, R7, 0x7770, RZ ;  /* 0x00007770072f7816 */ /* 0x000fe400000000ff */
[----:B------:R-:W-:Y:S01]  /*b2c0*/  PRMT R31, R2, 0x5410, R31 ;  /* 0x00005410021f7816 */ /* 0x000fe2000000001f */
[----:B------:R-:W5:Y:S01]  /*b2d0*/  LDL.LU R7, [R1+0x150] ;  /* 0x0001500001077983 */ /* 0x000f620000300800 */
[----:B------:R-:W-:-:S02]  /*b2e0*/  PRMT R35, R35, 0x5410, R22 ;  /* 0x0000541023237816 */ /* 0x000fc40000000016 */
[----:B------:R-:W-:Y:S02]  /*b2f0*/  LOP3.LUT R84, R84, 0xffff, RZ, 0xc0, !PT ;  /* 0x0000ffff54547812 */ /* 0x000fe400078ec0ff */
[----:B---3--:R-:W-:Y:S02]  /*b300*/  PRMT R14, R33, 0x4210, R86 ;  /* 0x00004210210e7816 */ /* 0x008fe40000000056 */
[--C-:B------:R-:W-:Y:S02]  /*b310*/  PRMT R12, R29, 0x4210, R84.reuse ;  /* 0x000042101d0c7816 */ /* 0x100fe40000000054 */
[----:B------:R-:W-:Y:S02]  /*b320*/  PRMT R13, R31, 0x5210, R84 ;  /* 0x000052101f0d7816 */ /* 0x000fe40000000054 */
[----:B------:R-:W-:Y:S01]  /*b330*/  PRMT R15, R35, 0x5210, R86 ;  /* 0x00005210230f7816 */ /* 0x000fe20000000056 */
[----:B------:R-:W-:Y:S01]  /*b340*/  BAR.SYNC.DEFER_BLOCKING 0x0 ;  /* 0x0000000000007b1d */ /* 0x000fe20000010000 */
[----:B------:R-:W-:-:S02]  /*b350*/  PRMT R27, R6, 0x7773, RZ ;  /* 0x00007773061b7816 */ /* 0x000fc400000000ff */
[C---:B------:R-:W-:Y:S02]  /*b360*/  PRMT R33, R6.reuse, 0x7772, RZ ;  /* 0x0000777206217816 */ /* 0x040fe400000000ff */
[C---:B------:R-:W-:Y:S02]  /*b370*/  PRMT R41, R6.reuse, 0x7771, RZ ;  /* 0x0000777106297816 */ /* 0x040fe400000000ff */
[----:B------:R-:W-:Y:S02]  /*b380*/  PRMT R21, R6, 0x7770, RZ ;  /* 0x0000777006157816 */ /* 0x000fe400000000ff */
[----:B------:R-:W3:Y:S04]  /*b390*/  LDL.LU R6, [R1+0x14c] ;  /* 0x00014c0001067983 */ /* 0x000ee80000300800 */
[----:B------:R4:W-:Y:S04]  /*b3a0*/  STSM.16.M88.4 [R0], R12 ;  /* 0x0000000c00007844 */ /* 0x0009e80000000200 */
[----:B----4-:R-:W4:Y:S04]  /*b3b0*/  LDL.LU R14, [R1+0x148] ;  /* 0x00014800010e7983 */ /* 0x010f280000300800 */
[----:B------:R-:W4:Y:S04]  /*b3c0*/  LDL.LU R92, [R1+0x144] ;  /* 0x00014400015c7983 */ /* 0x000f280000300800 */
[----:B------:R-:W4:Y:S01]  /*b3d0*/  LDL.LU R22, [R1+0x13c] ;  /* 0x00013c0001167983 */ /* 0x000f220000300800 */
[C---:B------:R-:W-:Y:S01]  /*b3e0*/  IMAD R2, R89.reuse, UR4, RZ ;  /* 0x0000000459027c24 */ /* 0x040fe2000f8e02ff */
[----:B------:R-:W-:Y:S01]  /*b3f0*/  ISETP.GE.AND P0, PT, R89, UR6, PT ;  /* 0x0000000659007c0c */ /* 0x000fe2000bf06270 */
[----:B------:R-:W-:Y:S01]  /*b400*/  ULDC UR6, c[0x0][0x248] ;  /* 0x0000920000067ab9 */ /* 0x000fe20000000800 */
[----:B------:R-:W-:Y:S01]  /*b410*/  ULDC.64 UR4, c[0x0][0x220] ;  /* 0x0000880000047ab9 */ /* 0x000fe20000000a00 */
[C---:B------:R-:W-:Y:S01]  /*b420*/  PRMT R29, R5.reuse, 0x7773, RZ ;  /* 0x00007773051d7816 */ /* 0x040fe200000000ff */
[----:B------:R-:W4:Y:S01]  /*b430*/  LDL.LU R20, [R1+0x138] ;  /* 0x0001380001147983 */ /* 0x000f220000300800 */
[----:B------:R-:W-:-:S02]  /*b440*/  PRMT R35, R5, 0x7772, RZ ;  /* 0x0000777205237816 */ /* 0x000fc400000000ff */
[C---:B------:R-:W-:Y:S01]  /*b450*/  PRMT R43, R5.reuse, 0x7771, RZ ;  /* 0x00007771052b7816 */ /* 0x040fe200000000ff */
[----:B------:R-:W4:Y:S01]  /*b460*/  LDL.LU R94, [R1+0x134] ;  /* 0x00013400015e7983 */ /* 0x000f220000300800 */
[----:B------:R-:W-:Y:S02]  /*b470*/  PRMT R49, R5, 0x7770, RZ ;  /* 0x0000777005317816 */ /* 0x000fe400000000ff */
[----:B------:R-:W-:Y:S01]  /*b480*/  IADD3 R0, P2, R2, UR4, RZ ;  /* 0x0000000402007c10 */ /* 0x000fe2000ff5e0ff */
[----:B------:R-:W4:Y:S01]  /*b490*/  LDL.LU R90, [R1+0x130] ;  /* 0x00013000015a7983 */ /* 0x000f220000300800 */
[C---:B------:R-:W-:Y:S02]  /*b4a0*/  PRMT R31, R4.reuse, 0x7773, RZ ;  /* 0x00007773041f7816 */ /* 0x040fe400000000ff */
[C---:B------:R-:W-:Y:S02]  /*b4b0*/  PRMT R37, R4.reuse, 0x7772, RZ ;  /* 0x0000777204257816 */ /* 0x040fe400000000ff */
[----:B------:R-:W-:-:S02]  /*b4c0*/  PRMT R45, R4, 0x7771, RZ ;  /* 0x00007771042d7816 */ /* 0x000fc400000000ff */
[----:B------:R-:W-:Y:S02]  /*b4d0*/  PRMT R51, R4, 0x7770, RZ ;  /* 0x0000777004337816 */ /* 0x000fe400000000ff */
[----:B------:R-:W-:Y:S02]  /*b4e0*/  LEA.HI.X.SX32 R2, R2, UR5, 0x1, P2 ;  /* 0x0000000502027c11 */ /* 0x000fe400090f0eff */
[C---:B-1----:R-:W-:Y:S02]  /*b4f0*/  PRMT R59, R8.reuse, 0x7773, RZ ;  /* 0x00007773083b7816 */ /* 0x042fe400000000ff */
[C---:B------:R-:W-:Y:S02]  /*b500*/  PRMT R67, R8.reuse, 0x7772, RZ ;  /* 0x0000777208437816 */ /* 0x040fe400000000ff */
[C---:B------:R-:W-:Y:S02]  /*b510*/  PRMT R75, R8.reuse, 0x7771, RZ ;  /* 0x00007771084b7816 */ /* 0x040fe400000000ff */
[----:B------:R-:W-:-:S02]  /*b520*/  PRMT R83, R8, 0x7770, RZ ;  /* 0x0000777008537816 */ /* 0x000fc400000000ff */
[C---:B0-----:R-:W-:Y:S02]  /*b530*/  PRMT R8, R19.reuse, 0x7773, RZ ;  /* 0x0000777313087816 */ /* 0x041fe400000000ff */
[C---:B------:R-:W-:Y:S02]  /*b540*/  PRMT R12, R19.reuse, 0x7772, RZ ;  /* 0x00007772130c7816 */ /* 0x040fe400000000ff */
[C---:B------:R-:W-:Y:S02]  /*b550*/  PRMT R89, R19.reuse, 0x7771, RZ ;  /* 0x0000777113597816 */ /* 0x040fe400000000ff */
[----:B------:R-:W-:Y:S02]  /*b560*/  PRMT R97, R19, 0x7770, RZ ;  /* 0x0000777013617816 */ /* 0x000fe400000000ff */
[C---:B------:R-:W-:Y:S02]  /*b570*/  PRMT R55, R10.reuse, 0x7773, RZ ;  /* 0x000077730a377816 */ /* 0x040fe400000000ff */
[----:B------:R-:W-:-:S02]  /*b580*/  PRMT R63, R10, 0x7772, RZ ;  /* 0x000077720a3f7816 */ /* 0x000fc400000000ff */
[C---:B------:R-:W-:Y:S02]  /*b590*/  PRMT R71, R10.reuse, 0x7771, RZ ;  /* 0x000077710a477816 */ /* 0x040fe400000000ff */
[----:B------:R-:W-:Y:S02]  /*b5a0*/  PRMT R79, R10, 0x7770, RZ ;  /* 0x000077700a4f7816 */ /* 0x000fe400000000ff */
[C---:B------:R-:W-:Y:S02]  /*b5b0*/  PRMT R10, R17.reuse, 0x7773, RZ ;  /* 0x00007773110a7816 */ /* 0x040fe400000000ff */
[C---:B------:R-:W-:Y:S02]  /*b5c0*/  PRMT R85, R17.reuse, 0x7772, RZ ;  /* 0x0000777211557816 */ /* 0x040fe400000000ff */
[C---:B------:R-:W-:Y:S02]  /*b5d0*/  PRMT R93, R17.reuse, 0x7771, RZ ;  /* 0x00007771115d7816 */ /* 0x040fe400000000ff */
[----:B------:R-:W-:Y:S01]  /*b5e0*/  PRMT R101, R17, 0x7770, RZ ;  /* 0x0000777011657816 */ /* 0x000fe200000000ff */
[C---:B--2---:R-:W-:Y:S01]  /*b5f0*/  IMAD R5, R88.reuse, UR6, RZ ;  /* 0x0000000658057c24 */ /* 0x044fe2000f8e02ff */
[----:B------:R-:W-:-:S02]  /*b600*/  ISETP.LT.AND P1, PT, R88, UR7, !P0 ;  /* 0x0000000758007c0c */ /* 0x000fc4000c721270 */
[----:B------:R-:W2:Y:S02]  /*b610*/  LDL.LU R88, [R1+0x12c] ;  /* 0x00012c0001587983 */ /* 0x000ea40000300800 */
[----:B------:R-:W-:-:S04]  /*b620*/  IADD3 R4, P2, R5, R0, RZ ;  /* 0x0000000005047210 */ /* 0x000fc80007f5e0ff */
[----:B------:R-:W-:Y:S01]  /*b630*/  LEA.HI.X.SX32 R5, R5, R2, 0x1, P2 ;  /* 0x0000000205057211 */ /* 0x000fe200010f0eff */
[----:B------:R-:W-:Y:S06]  /*b640*/  BAR.SYNC.DEFER_BLOCKING 0x0 ;  /* 0x0000000000007b1d */ /* 0x000fec0000010000 */
[----:B------:R0:W-:Y:S01]  /*b650*/  @P1 STG.E.U8 desc[UR18][R4.64], R51 ;  /* 0x0000003304001986 */ /* 0x0001e2000c101112 */
[C---:B-----5:R-:W-:Y:S01]  /*b660*/  ISETP.LT.AND P3, PT, R7.reuse, UR7, !P0 ;  /* 0x0000000707007c0c */ /* 0x060fe2000c761270 */
[----:B------:R-:W-:Y:S01]  /*b670*/  IMAD R7, R7, UR6, RZ ;  /* 0x0000000607077c24 */ /* 0x000fe2000f8e02ff */
[C---:B---3--:R-:W-:Y:S01]  /*b680*/  ISETP.LT.AND P4, PT, R6.reuse, UR7, !P0 ;  /* 0x0000000706007c0c */ /* 0x048fe2000c781270 */
[----:B------:R-:W-:-:S03]  /*b690*/  IMAD R15, R6, UR6, RZ ;  /* 0x00000006060f7c24 */ /* 0x000fc6000f8e02ff */
[----:B------:R-:W-:-:S04]  /*b6a0*/  IADD3 R6, P2, R7, R0, RZ ;  /* 0x0000000007067210 */ /* 0x000fc80007f5e0ff */
[----:B------:R-:W-:-:S05]  /*b6b0*/  LEA.HI.X.SX32 R7, R7, R2, 0x1, P2 ;  /* 0x0000000207077211 */ /* 0x000fca00010f0eff */
[----:B------:R1:W-:Y:S01]  /*b6c0*/  @P3 STG.E.U8 desc[UR18][R6.64], R49 ;  /* 0x0000003106003986 */ /* 0x0003e2000c101112 */
[----:B----4-:R-:W-:Y:S01]  /*b6d0*/  ISETP.LT.AND P1, PT, R14, UR7, !P0 ;  /* 0x000000070e007c0c */ /* 0x010fe2000c721270 */
[----:B------:R-:W-:Y:S02]  /*b6e0*/  IMAD R19, R92, UR6, RZ ;  /* 0x000000065c137c24 */ /* 0x000fe4000f8e02ff */
[----:B------:R-:W-:Y:S01]  /*b6f0*/  IMAD R17, R14, UR6, RZ ;  /* 0x000000060e117c24 */ /* 0x000fe2000f8e02ff */
[-C--:B------:R-:W-:Y:S02]  /*b700*/  IADD3 R14, P5, R15, R0.reuse, RZ ;  /* 0x000000000f0e7210 */ /* 0x080fe40007fbe0ff */
[----:B0-----:R-:W-:Y:S02]  /*b710*/  IADD3 R4, P3, R19, R0, RZ ;  /* 0x0000000013047210 */ /* 0x001fe40007f7e0ff */
[----:B------:R-:W-:Y:S02]  /*b720*/  ISETP.LT.AND P2, PT, R92, UR7, !P0 ;  /* 0x000000075c007c0c */ /* 0x000fe4000c741270 */
[-C--:B------:R-:W-:Y:S01]  /*b730*/  LEA.HI.X.SX32 R15, R15, R2.reuse, 0x1, P5 ;  /* 0x000000020f0f7211 */ /* 0x080fe200028f0eff */
[----:B------:R-:W3:Y:S01]  /*b740*/  LDL.LU R92, [R1+0x128] ;  /* 0x00012800015c7983 */ /* 0x000ee20000300800 */
[----:B------:R-:W-:Y:S01]  /*b750*/  LEA.HI.X.SX32 R5, R19, R2, 0x1, P3 ;  /* 0x0000000213057211 */ /* 0x000fe200018f0eff */
[C---:B------:R-:W-:Y:S01]  /*b760*/  IMAD R19, R22.reuse, UR6, RZ ;  /* 0x0000000616137c24 */ /* 0x040fe2000f8e02ff */
[----:B------:R-:W-:-:S02]  /*b770*/  ISETP.LT.AND P5, PT, R22, UR7, !P0 ;  /* 0x0000000716007c0c */ /* 0x000fc4000c7a1270 */
[----:B------:R-:W4:Y:S01]  /*b780*/  LDL.LU R22, [R1+0x124] ;  /* 0x0001240001167983 */ /* 0x000f220000300800 */
[C---:B------:R-:W-:Y:S02]  /*b790*/  PRMT R53, R11.reuse, 0x7773, RZ ;  /* 0x000077730b357816 */ /* 0x040fe400000000ff */
[C---:B------:R-:W-:Y:S02]  /*b7a0*/  PRMT R61, R11.reuse, 0x7772, RZ ;  /* 0x000077720b3d7816 */ /* 0x040fe400000000ff */
[C---:B------:R-:W-:Y:S02]  /*b7b0*/  PRMT R69, R11.reuse, 0x7771, RZ ;  /* 0x000077710b457816 */ /* 0x040fe400000000ff */
[----:B------:R-:W-:Y:S02]  /*b7c0*/  PRMT R77, R11, 0x7770, RZ ;  /* 0x000077700b4d7816 */ /* 0x000fe400000000ff */
[C---:B------:R-:W-:Y:S02]  /*b7d0*/  PRMT R11, R16.reuse, 0x7773, RZ ;  /* 0x00007773100b7816 */ /* 0x040fe400000000ff */
[----:B------:R-:W-:-:S02]  /*b7e0*/  PRMT R87, R16, 0x7772, RZ ;  /* 0x0000777210577816 */ /* 0x000fc400000000ff */
[C---:B------:R-:W-:Y:S02]  /*b7f0*/  PRMT R95, R16.reuse, 0x7771, RZ ;  /* 0x00007771105f7816 */ /* 0x040fe400000000ff */
[----:B------:R-:W-:Y:S02]  /*b800*/  PRMT R103, R16, 0x7770, RZ ;  /* 0x0000777010677816 */ /* 0x000fe400000000ff */
[----:B------:R-:W-:-:S04]  /*b810*/  IADD3 R16, P6, R17, R0, RZ ;  /* 0x0000000011107210 */ /* 0x000fc80007fde0ff */
[----:B------:R-:W-:Y:S01]  /*b820*/  LEA.HI.X.SX32 R17, R17, R2, 0x1, P6 ;  /* 0x0000000211117211 */ /* 0x000fe200030f0eff */
[----:B------:R0:W-:Y:S01]  /*b830*/  @P4 STG.E.U8 desc[UR18][R14.64], R21 ;  /* 0x000000150e004986 */ /* 0x0001e2000c101112 */
[C---:B------:R-:W-:Y:S02]  /*b840*/  PRMT R57, R9.reuse, 0x7773, RZ ;  /* 0x0000777309397816 */ /* 0x040fe400000000ff */
[C---:B------:R-:W-:Y:S01]  /*b850*/  PRMT R65, R9.reuse, 0x7772, RZ ;  /* 0x0000777209417816 */ /* 0x040fe200000000ff */
[----:B------:R-:W-:Y:S01]  /*b860*/  @P1 STG.E.U8 desc[UR18][R16.64], R47 ;  /* 0x0000002f10001986 */ /* 0x000fe2000c101112 */
[C---:B------:R-:W-:Y:S02]  /*b870*/  PRMT R73, R9.reuse, 0x7771, RZ ;  /* 0x0000777109497816 */ /* 0x040fe400000000ff */
[----:B------:R-:W-:Y:S01]  /*b880*/  PRMT R81, R9, 0x7770, RZ ;  /* 0x0000777009517816 */ /* 0x000fe200000000ff */
[----:B-1----:R-:W-:Y:S01]  /*b890*/  IMAD R7, R20, UR6, RZ ;  /* 0x0000000614077c24 */ /* 0x002fe2000f8e02ff */
[----:B------:R-:W-:-:S02]  /*b8a0*/  PRMT R9, R18, 0x7773, RZ ;  /* 0x0000777312097816 */ /* 0x000fc400000000ff */
[C---:B------:R-:W-:Y:S02]  /*b8b0*/  PRMT R13, R18.reuse, 0x7772, RZ ;  /* 0x00007772120d7816 */ /* 0x040fe400000000ff */
[C---:B------:R-:W-:Y:S02]  /*b8c0*/  PRMT R91, R18.reuse, 0x7771, RZ ;  /* 0x00007771125b7816 */ /* 0x040fe400000000ff */
[----:B------:R-:W-:Y:S02]  /*b8d0*/  PRMT R99, R18, 0x7770, RZ ;  /* 0x0000777012637816 */ /* 0x000fe400000000ff */
[C---:B------:R-:W-:Y:S02]  /*b8e0*/  IADD3 R18, P3, R19.reuse, R0, RZ ;  /* 0x0000000013127210 */ /* 0x040fe40007f7e0ff */
[----:B------:R-:W-:Y:S02]  /*b8f0*/  ISETP.LT.AND P1, PT, R20, UR7, !P0 ;  /* 0x0000000714007c0c */ /* 0x000fe4000c721270 */
[----:B------:R-:W5:Y:S01]  /*b900*/  LDL.LU R20, [R1+0x120] ;  /* 0x0001200001147983 */ /* 0x000f620000300800 */
[----:B------:R-:W-:Y:S01]  /*b910*/  LEA.HI.X.SX32 R19, R19, R2, 0x1, P3 ;  /* 0x0000000213137211 */ /* 0x000fe200018f0eff */
[----:B0-----:R-:W-:-:S02]  /*b920*/  IMAD R15, R94, UR6, RZ ;  /* 0x000000065e0f7c24 */ /* 0x001fc4000f8e02ff */
[----:B------:R0:W-:Y:S01]  /*b930*/  @P2 STG.E.U8 desc[UR18][R4.64], R45 ;  /* 0x0000002d04002986 */ /* 0x0001e2000c101112 */
[----:B------:R-:W-:Y:S01]  /*b940*/  ISETP.LT.AND P2, PT, R94, UR7, !P0 ;  /* 0x000000075e007c0c */ /* 0x000fe2000c741270 */
[C---:B------:R-:W-:Y:S01]  /*b950*/  IMAD R21, R90.reuse, UR6, RZ ;  /* 0x000000065a157c24 */ /* 0x040fe2000f8e02ff */
[----:B------:R-:W-:Y:S01]  /*b960*/  ISETP.LT.AND P3, PT, R90, UR7, !P0 ;  /* 0x000000075a007c0c */ /* 0x000fe2000c761270 */
[----:B------:R-:W5:Y:S01]  /*b970*/  LDL.LU R94, [R1+0x11c] ;  /* 0x00011c00015e7983 */ /* 0x000f620000300800 */
[----:B------:R-:W-:-:S03]  /*b980*/  IADD3 R6, P4, R7, R0, RZ ;  /* 0x0000000007067210 */ /* 0x000fc60007f9e0ff */
[----:B------:R1:W-:Y:S01]  /*b990*/  @P5 STG.E.U8 desc[UR18][R18.64], R43 ;  /* 0x0000002b12005986 */ /* 0x0003e2000c101112 */
[-C--:B------:R-:W-:Y:S02]  /*b9a0*/  IADD3 R14, P5, R21, R0.reuse, RZ ;  /* 0x00000000150e7210 */ /* 0x080fe40007fbe0ff */
[----:B0-----:R-:W-:Y:S01]  /*b9b0*/  IADD3 R4, P6, R15, R0, RZ ;  /* 0x000000000f047210 */ /* 0x001fe20007fde0ff */
[----:B------:R-:W5:Y:S01]  /*b9c0*/  LDL.LU R90, [R1+0x118] ;  /* 0x00011800015a7983 */ /* 0x000f620000300800 */
[-C--:B------:R-:W-:Y:S02]  /*b9d0*/  LEA.HI.X.SX32 R7, R7, R2.reuse, 0x1, P4 ;  /* 0x0000000207077211 */ /* 0x080fe400020f0eff */
[-C--:B------:R-:W-:Y:S02]  /*b9e0*/  LEA.HI.X.SX32 R5, R15, R2.reuse, 0x1, P6 ;  /* 0x000000020f057211 */ /* 0x080fe400030f0eff */
[----:B------:R-:W-:Y:S01]  /*b9f0*/  LEA.HI.X.SX32 R15, R21, R2, 0x1, P5 ;  /* 0x00000002150f7211 */ /* 0x000fe200028f0eff */
[----:B------:R-:W-:Y:S01]  /*ba00*/  @P1 STG.E.U8 desc[UR18][R6.64], R41 ;  /* 0x0000002906001986 */ /* 0x000fe2000c101112 */
[C---:B--2---:R-:W-:Y:S01]  /*ba10*/  ISETP.LT.AND P4, PT, R88.reuse, UR7, !P0 ;  /* 0x0000000758007c0c */ /* 0x044fe2000c781270 */
[----:B------:R-:W-:-:S02]  /*ba20*/  IMAD R17, R88, UR6, RZ ;  /* 0x0000000658117c24 */ /* 0x000fc4000f8e02ff */
[----:B------:R0:W-:Y:S04]  /*ba30*/  @P2 STG.E.U8 desc[UR18][R4.64], R39 ;  /* 0x0000002704002986 */ /* 0x0001e8000c101112 */
[----:B------:R-:W2:Y:S04]  /*ba40*/  LDL.LU R88, [R1+0x114] ;  /* 0x0001140001587983 */ /* 0x000ea80000300800 */
[----:B------:R5:W-:Y:S01]  /*ba50*/  @P3 STG.E.U8 desc[UR18][R14.64], R37 ;  /* 0x000000250e003986 */ /* 0x000be2000c101112 */
[C---:B---3--:R-:W-:Y:S01]  /*ba60*/  ISETP.LT.AND P5, PT, R92.reuse, UR7, !P0 ;  /* 0x000000075c007c0c */ /* 0x048fe2000c7a1270 */
[----:B-1----:R-:W-:-:S02]  /*ba70*/  IMAD R19, R92, UR6, RZ ;  /* 0x000000065c137c24 */ /* 0x002fc4000f8e02ff */
[----:B------:R-:W3:Y:S01]  /*ba80*/  LDL.LU R92, [R1+0x110] ;  /* 0x00011000015c7983 */ /* 0x000ee20000300800 */
[C---:B----4-:R-:W-:Y:S01]  /*ba90*/  ISETP.LT.AND P3, PT, R22.reuse, UR7, !P0 ;  /* 0x0000000716007c0c */ /* 0x050fe2000c761270 */
[----:B------:R-:W-:Y:S02]  /*baa0*/  IMAD R21, R22, UR6, RZ ;  /* 0x0000000616157c24 */ /* 0x000fe4000f8e02ff */
[----:B------:R-:W4:Y:S01]  /*bab0*/  LDL.LU R22, [R1+0x10c] ;  /* 0x00010c0001167983 */ /* 0x000f220000300800 */
[-C--:B------:R-:W-:Y:S02]  /*bac0*/  IADD3 R16, P1, R17, R0.reuse, RZ ;  /* 0x0000000011107210 */ /* 0x080fe40007f3e0ff */
[----:B------:R-:W-:Y:S02]  /*bad0*/  IADD3 R18, P2, R19, R0, RZ ;  /* 0x0000000013127210 */ /* 0x000fe40007f5e0ff */
[-C--:B------:R-:W-:Y:S02]  /*bae0*/  LEA.HI.X.SX32 R17, R17, R2.reuse, 0x1, P1 ;  /* 0x0000000211117211 */ /* 0x080fe400008f0eff */
[----:B------:R-:W-:-:S03]  /*baf0*/  LEA.HI.X.SX32 R19, R19, R2, 0x1, P2 ;  /* 0x0000000213137211 */ /* 0x000fc600010f0eff */
[----:B------:R1:W-:Y:S01]  /*bb00*/  @P4 STG.E.U8 desc[UR18][R16.64], R35 ;  /* 0x0000002310004986 */ /* 0x0003e2000c101112 */
[----:B0-----:R-:W-:-:S03]  /*bb10*/  IADD3 R4, P4, R21, R0, RZ ;  /* 0x0000000015047210 */ /* 0x001fc60007f9e0ff */
[----:B------:R0:W-:Y:S01]  /*bb20*/  @P5 STG.E.U8 desc[UR18][R18.64], R33 ;  /* 0x0000002112005986 */ /* 0x0001e2000c101112 */
[----:B------:R-:W-:-:S05]  /*bb30*/  LEA.HI.X.SX32 R5, R21, R2, 0x1, P4 ;  /* 0x0000000215057211 */ /* 0x000fca00020f0eff */
[----:B------:R4:W-:Y:S01]  /*bb40*/  @P3 STG.E.U8 desc[UR18][R4.64], R23 ;  /* 0x0000001704003986 */ /* 0x0009e2000c101112 */
[C---:B-----5:R-:W-:Y:S01]  /*bb50*/  ISETP.LT.AND P1, PT, R20.reuse, UR7, !P0 ;  /* 0x0000000714007c0c */ /* 0x060fe2000c721270 */
[----:B------:R-:W-:Y:S02]  /*bb60*/  IMAD R7, R20, UR6, RZ ;  /* 0x0000000614077c24 */ /* 0x000fe4000f8e02ff */
[----:B------:R-:W5:Y:S01]  /*bb70*/  LDL.LU R20, [R1+0x108] ;  /* 0x0001080001147983 */ /* 0x000f620000300800 */
[C---:B------:R-:W-:Y:S01]  /*bb80*/  IMAD R15, R94.reuse, UR6, RZ ;  /* 0x000000065e0f7c24 */ /* 0x040fe2000f8e02ff */
[----:B------:R-:W-:Y:S02]  /*bb90*/  ISETP.LT.AND P2, PT, R94, UR7, !P0 ;  /* 0x000000075e007c0c */ /* 0x000fe4000c741270 */
[----:B------:R-:W5:Y:S01]  /*bba0*/  LDL.LU R94, [R1+0x104] ;  /* 0x00010400015e7983 */ /* 0x000f620000300800 */
[-C--:B------:R-:W-:Y:S02]  /*bbb0*/  IADD3 R6, P6, R7, R0.reuse, RZ ;  /* 0x0000000007067210 */ /* 0x080fe40007fde0ff */
[----:B------:R-:W-:-:S02]  /*bbc0*/  IADD3 R14, P4, R15, R0, RZ ;  /* 0x000000000f0e7210 */ /* 0x000fc40007f9e0ff */
[C---:B------:R-:W-:Y:S01]  /*bbd0*/  ISETP.LT.AND P5, PT, R90.reuse, UR7, !P0 ;  /* 0x000000075a007c0c */ /* 0x040fe2000c7a1270 */
[----:B-1----:R-:W-:Y:S01]  /*bbe0*/  IMAD R17, R90, UR6, RZ ;  /* 0x000000065a117c24 */ /* 0x002fe2000f8e02ff */
[-C--:B------:R-:W-:Y:S01]  /*bbf0*/  LEA.HI.X.SX32 R7, R7, R2.reuse, 0x1, P6 ;  /* 0x0000000207077211 */ /* 0x080fe200030f0eff */
[----:B------:R-:W5:Y:S01]  /*bc00*/  LDL.LU R90, [R1+0x100] ;  /* 0x00010000015a7983 */ /* 0x000f620000300800 */
[----:B------:R-:W-:Y:S02]  /*bc10*/  LEA.HI.X.SX32 R15, R15, R2, 0x1, P4 ;  /* 0x000000020f0f7211 */ /* 0x000fe400020f0eff */
[C---:B------:R-:W-:Y:S01]  /*bc20*/  IADD3 R16, P3, R17.reuse, R0, RZ ;  /* 0x0000000011107210 */ /* 0x040fe20007f7e0ff */
[----:B------:R1:W-:Y:S03]  /*bc30*/  @P1 STG.E.U8 desc[UR18][R6.64], R31 ;  /* 0x0000001f06001986 */ /* 0x0003e6000c101112 */
[----:B------:R-:W-:Y:S01]  /*bc40*/  LEA.HI.X.SX32 R17, R17, R2, 0x1, P3 ;  /* 0x0000000211117211 */ /* 0x000fe200018f0eff */
[----:B------:R1:W-:Y:S01]  /*bc50*/  @P2 STG.E.U8 desc[UR18][R14.64], R29 ;  /* 0x0000001d0e002986 */ /* 0x0003e2000c101112 */
[C---:B--2---:R-:W-:Y:S01]  /*bc60*/  ISETP.LT.AND P1, PT, R88.reuse, UR7, !P0 ;  /* 0x0000000758007c0c */ /* 0x044fe2000c721270 */
[----:B0-----:R-:W-:-:S02]  /*bc70*/  IMAD R19, R88, UR6, RZ ;  /* 0x0000000658137c24 */ /* 0x001fc4000f8e02ff */
[----:B------:R-:W2:Y:S01]  /*bc80*/  LDL.LU R88, [R1+0xfc] ;  /* 0x0000fc0001587983 */ /* 0x000ea20000300800 */
[C---:B---3--:R-:W-:Y:S01]  /*bc90*/  ISETP.LT.AND P2, PT, R92.reuse, UR7, !P0 ;  /* 0x000000075c007c0c */ /* 0x048fe2000c741270 */
[----:B------:R-:W-:Y:S02]  /*bca0*/  IMAD R21, R92, UR6, RZ ;  /* 0x000000065c157c24 */ /* 0x000fe4000f8e02ff */
[----:B------:R-:W3:Y:S01]  /*bcb0*/  LDL.LU R92, [R1+0xf8] ;  /* 0x0000f800015c7983 */ /* 0x000ee20000300800 */
[C---:B----4-:R-:W-:Y:S01]  /*bcc0*/  ISETP.LT.AND P3, PT, R22.reuse, UR7, !P0 ;  /* 0x0000000716007c0c */ /* 0x050fe2000c761270 */
[----:B------:R-:W-:Y:S02]  /*bcd0*/  IMAD R23, R22, UR6, RZ ;  /* 0x0000000616177c24 */ /* 0x000fe4000f8e02ff */
[----:B------:R-:W4:Y:S01]  /*bce0*/  LDL.LU R22, [R1+0xf4] ;  /* 0x0000f40001167983 */ /* 0x000f220000300800 */
[-C--:B------:R-:W-:Y:S02]  /*bcf0*/  IADD3 R4, P4, R19, R0.reuse, RZ ;  /* 0x0000000013047210 */ /* 0x080fe40007f9e0ff */
[----:B-1----:R-:W-:Y:S01]  /*bd00*/  IADD3 R6, P6, R21, R0, RZ ;  /* 0x0000000015067210 */ /* 0x002fe20007fde0ff */
[----:B------:R0:W-:Y:S01]  /*bd10*/  @P5 STG.E.U8 desc[UR18][R16.64], R27 ;  /* 0x0000001b10005986 */ /* 0x0001e2000c101112 */
[----:B------:R-:W-:-:S02]  /*bd20*/  LEA.HI.X.SX32 R5, R19, R2, 0x1, P4 ;  /* 0x0000000213057211 */ /* 0x000fc400020f0eff */
[----:B------:R-:W-:Y:S02]  /*bd30*/  IADD3 R14, P5, R23, R0, RZ ;  /* 0x00000000170e7210 */ /* 0x000fe40007fbe0ff */
[-C--:B------:R-:W-:Y:S02]  /*bd40*/  LEA.HI.X.SX32 R7, R21, R2.reuse, 0x1, P6 ;  /* 0x0000000215077211 */ /* 0x080fe400030f0eff */
[----:B------:R-:W-:Y:S01]  /*bd50*/  LEA.HI.X.SX32 R15, R23, R2, 0x1, P5 ;  /* 0x00000002170f7211 */ /* 0x000fe200028f0eff */
[----:B------:R-:W-:Y:S04]  /*bd60*/  @P1 STG.E.U8 desc[UR18][R4.64], R25 ;  /* 0x0000001904001986 */ /* 0x000fe8000c101112 */
[----:B------:R-:W-:Y:S04]  /*bd70*/  @P2 STG.E.U8 desc[UR18][R6.64], R83 ;  /* 0x0000005306002986 */ /* 0x000fe8000c101112 */
[----:B------:R-:W-:Y:S01]  /*bd80*/  @P3 STG.E.U8 desc[UR18][R14.64], R81 ;  /* 0x000000510e003986 */ /* 0x000fe2000c101112 */
[C---:B-----5:R-:W-:Y:S01]  /*bd90*/  ISETP.LT.AND P4, PT, R20.reuse, UR7, !P0 ;  /* 0x0000000714007c0c */ /* 0x060fe2000c781270 */
[----:B------:R-:W-:-:S02]  /*bda0*/  IMAD R19, R20, UR6, RZ ;  /* 0x0000000614137c24 */ /* 0x000fc4000f8e02ff */
[----:B------:R-:W5:Y:S01]  /*bdb0*/  LDL.LU R20, [R1+0xf0] ;  /* 0x0000f00001147983 */ /* 0x000f620000300800 */
[C---:B------:R-:W-:Y:S01]  /*bdc0*/  ISETP.LT.AND P5, PT, R94.reuse, UR7, !P0 ;  /* 0x000000075e007c0c */ /* 0x040fe2000c7a1270 */
[----:B0-----:R-:W-:Y:S02]  /*bdd0*/  IMAD R17, R94, UR6, RZ ;  /* 0x000000065e117c24 */ /* 0x001fe4000f8e02ff */
[----:B------:R-:W5:Y:S01]  /*bde0*/  LDL.LU R94, [R1+0xec] ;  /* 0x0000ec00015e7983 */ /* 0x000f620000300800 */
[-C--:B------:R-:W-:Y:S02]  /*bdf0*/  IADD3 R18, P1, R19, R0.reuse, RZ ;  /* 0x0000000013127210 */ /* 0x080fe40007f3e0ff */
[----:B------:R-:W-:Y:S02]  /*be00*/  IADD3 R16, P2, R17, R0, RZ ;  /* 0x0000000011107210 */ /* 0x000fe40007f5e0ff */
[C---:B------:R-:W-:Y:S01]  /*be10*/  ISETP.LT.AND P3, PT, R90.reuse, UR7, !P0 ;  /* 0x000000075a007c0c */ /* 0x040fe2000c761270 */
[----:B------:R-:W-:-:S02]  /*be20*/  IMAD R21, R90, UR6, RZ ;  /* 0x000000065a157c24 */ /* 0x000fc4000f8e02ff */
[----:B------:R-:W5:Y:S01]  /*be30*/  LDL.LU R90, [R1+0xe8] ;  /* 0x0000e800015a7983 */ /* 0x000f620000300800 */
[-C--:B------:R-:W-:Y:S02]  /*be40*/  LEA.HI.X.SX32 R19, R19, R2.reuse, 0x1, P1 ;  /* 0x0000000213137211 */ /* 0x080fe400008f0eff */
[----:B------:R-:W-:-:S03]  /*be50*/  LEA.HI.X.SX32 R17, R17, R2, 0x1, P2 ;  /* 0x0000000211117211 */ /* 0x000fc600010f0eff */
[----:B------:R0:W-:Y:S04]  /*be60*/  @P4 STG.E.U8 desc[UR18][R18.64], R79 ;  /* 0x0000004f12004986 */ /* 0x0001e8000c101112 */
[----:B------:R1:W-:Y:S01]  /*be70*/  @P5 STG.E.U8 desc[UR18][R16.64], R77 ;  /* 0x0000004d10005986 */ /* 0x0003e2000c101112 */
[C---:B--2---:R-:W-:Y:S01]  /*be80*/  ISETP.LT.AND P1, PT, R88.reuse, UR7, !P0 ;  /* 0x0000000758007c0c */ /* 0x044fe2000c721270 */
[----:B------:R-:W-:Y:S02]  /*be90*/  IMAD R23, R88, UR6, RZ ;  /* 0x0000000658177c24 */ /* 0x000fe4000f8e02ff */
[----:B------:R-:W2:Y:S01]  /*bea0*/  LDL.LU R88, [R1+0xe4] ;  /* 0x0000e40001587983 */ /* 0x000ea20000300800 */
[C---:B----4-:R-:W-:Y:S01]  /*beb0*/  ISETP.LT.AND P5, PT, R22.reuse, UR7, !P0 ;  /* 0x0000000716007c0c */ /* 0x050fe2000c7a1270 */
[----:B0-----:R-:W-:-:S02]  /*bec0*/  IMAD R19, R22, UR6, RZ ;  /* 0x0000000616137c24 */ /* 0x001fc4000f8e02ff */
[----:B------:R-:W4:Y:S01]  /*bed0*/  LDL.LU R22, [R1+0xe0] ;  /* 0x0000e00001167983 */ /* 0x000f220000300800 */
[-C--:B------:R-:W-:Y:S01]  /*bee0*/  IADD3 R4, P4, R21, R0.reuse, RZ ;  /* 0x0000000015047210 */ /* 0x080fe20007f9e0ff */
[C---:B---3--:R-:W-:Y:S01]  /*bef0*/  IMAD R15, R92.reuse, UR6, RZ ;  /* 0x000000065c0f7c24 */ /* 0x048fe2000f8e02ff */
[----:B------:R-:W-:Y:S02]  /*bf00*/  IADD3 R6, P6, R23, R0, RZ ;  /* 0x0000000017067210 */ /* 0x000fe40007fde0ff */
[----:B------:R-:W-:Y:S02]  /*bf10*/  ISETP.LT.AND P2, PT, R92, UR7, !P0 ;  /* 0x000000075c007c0c */ /* 0x000fe4000c741270 */
[-C--:B------:R-:W-:Y:S01]  /*bf20*/  LEA.HI.X.SX32 R5, R21, R2.reuse, 0x1, P4 ;  /* 0x0000000215057211 */ /* 0x080fe200020f0eff */
[----:B------:R-:W3:Y:S01]  /*bf30*/  LDL.LU R92, [R1+0xdc] ;  /* 0x0000dc00015c7983 */ /* 0x000ee20000300800 */
[----:B------:R-:W-:Y:S02]  /*bf40*/  LEA.HI.X.SX32 R7, R23, R2, 0x1, P6 ;  /* 0x0000000217077211 */ /* 0x000fe400030f0eff */
[C---:B------:R-:W-:Y:S01]  /*bf50*/  IADD3 R14, P4, R15.reuse, R0, RZ ;  /* 0x000000000f0e7210 */ /* 0x040fe20007f9e0ff */
[----:B------:R0:W-:Y:S03]  /*bf60*/  @P3 STG.E.U8 desc[UR18][R4.64], R75 ;  /* 0x0000004b04003986 */ /* 0x0001e6000c101112 */
[----:B------:R-:W-:Y:S01]  /*bf70*/  LEA.HI.X.SX32 R15, R15, R2, 0x1, P4 ;  /* 0x000000020f0f7211 */ /* 0x000fe200020f0eff */
[----:B------:R-:W-:Y:S01]  /*bf80*/  @P1 STG.E.U8 desc[UR18][R6.64], R73 ;  /* 0x0000004906001986 */ /* 0x000fe2000c101112 */
[----:B------:R-:W-:-:S03]  /*bf90*/  IADD3 R18, P3, R19, R0, RZ ;  /* 0x0000000013127210 */ /* 0x000fc60007f7e0ff */
[----:B------:R0:W-:Y:S01]  /*bfa0*/  @P2 STG.E.U8 desc[UR18][R14.64], R71 ;  /* 0x000000470e002986 */ /* 0x0001e2000c101112 */
[----:B------:R-:W-:-:S05]  /*bfb0*/  LEA.HI.X.SX32 R19, R19, R2, 0x1, P3 ;  /* 0x0000000213137211 */ /* 0x000fca00018f0eff */
[----:B------:R4:W-:Y:S01]  /*bfc0*/  @P5 STG.E.U8 desc[UR18][R18.64], R69 ;  /* 0x0000004512005986 */ /* 0x0009e2000c101112 */
[C---:B-----5:R-:W-:Y:S01]  /*bfd0*/  ISETP.LT.AND P1, PT, R20.reuse, UR7, !P0 ;  /* 0x0000000714007c0c */ /* 0x060fe2000c721270 */
[----:B-1----:R-:W-:Y:S02]  /*bfe0*/  IMAD R17, R20, UR6, RZ ;  /* 0x0000000614117c24 */ /* 0x002fe4000f8e02ff */
[----:B------:R-:W5:Y:S01]  /*bff0*/  LDL.LU R20, [R1+0xd8] ;  /* 0x0000d80001147983 */ /* 0x000f620000300800 */
[C---:B------:R-:W-:Y:S01]  /*c000*/  ISETP.LT.AND P2, PT, R94.reuse, UR7, !P0 ;  /* 0x000000075e007c0c */ /* 0x040fe2000c741270 */
[----:B------:R-:W-:Y:S02]  /*c010*/  IMAD R21, R94, UR6, RZ ;  /* 0x000000065e157c24 */ /* 0x000fe4000f8e02ff */
[----:B------:R-:W5:Y:S01]  /*c020*/  LDL.LU R94, [R1+0xd4] ;  /* 0x0000d400015e7983 */ /* 0x000f620000300800 */
[----:B0-----:R-:W-:Y:S01]  /*c030*/  IADD3 R4, P4, R17, R0, RZ ;  /* 0x0000000011047210 */ /* 0x001fe20007f9e0ff */
[C---:B------:R-:W-:Y:S01]  /*c040*/  IMAD R23, R90.reuse, UR6, RZ ;  /* 0x000000065a177c24 */ /* 0x040fe2000f8e02ff */
[----:B------:R-:W-:-:S02]  /*c050*/  ISETP.LT.AND P3, PT, R90, UR7, !P0 ;  /* 0x000000075a007c0c */ /* 0x000fc4000c761270 */
[----:B------:R-:W5:Y:S02]  /*c060*/  LDL.LU R90, [R1+0xd0] ;  /* 0x0000d000015a7983 */ /* 0x000f640000300800 */
[----:B------:R-:W-:Y:S02]  /*c070*/  IADD3 R14, P5, R23, R0, RZ ;  /* 0x00000000170e7210 */ /* 0x000fe40007fbe0ff */
[-C--:B------:R-:W-:Y:S02]  /*c080*/  LEA.HI.X.SX32 R5, R17, R2.reuse, 0x1, P4 ;  /* 0x0000000211057211 */ /* 0x080fe400020f0eff */
[----:B------:R-:W-:Y:S02]  /*c090*/  LEA.HI.X.SX32 R15, R23, R2, 0x1, P5 ;  /* 0x00000002170f7211 */ /* 0x000fe400028f0eff */
[C---:B--2---:R-:W-:Y:S01]  /*c0a0*/  ISETP.LT.AND P4, PT, R88.reuse, UR7, !P0 ;  /* 0x0000000758007c0c */ /* 0x044fe2000c781270 */
[----:B------:R-:W-:Y:S02]  /*c0b0*/  IMAD R17, R88, UR6, RZ ;  /* 0x0000000658117c24 */ /* 0x000fe4000f8e02ff */
[----:B------:R-:W2:Y:S01]  /*c0c0*/  LDL.LU R88, [R1+0xcc] ;  /* 0x0000cc0001587983 */ /* 0x000ea20000300800 */
[C---:B----4-:R-:W-:Y:S01]  /*c0d0*/  ISETP.LT.AND P5, PT, R22.reuse, UR7, !P0 ;  /* 0x0000000716007c0c */ /* 0x050fe2000c7a1270 */
[----:B------:R-:W-:-:S02]  /*c0e0*/  IMAD R19, R22, UR6, RZ ;  /* 0x0000000616137c24 */ /* 0x000fc4000f8e02ff */
[----:B------:R-:W4:Y:S01]  /*c0f0*/  LDL.LU R22, [R1+0xc8] ;  /* 0x0000c80001167983 */ /* 0x000f220000300800 */
[----:B------:R-:W-:-:S04]  /*c100*/  IADD3 R6, P6, R21, R0, RZ ;  /* 0x0000000015067210 */ /* 0x000fc80007fde0ff */
[----:B------:R-:W-:Y:S01]  /*c110*/  LEA.HI.X.SX32 R7, R21, R2, 0x1, P6 ;  /* 0x0000000215077211 */ /* 0x000fe200030f0eff */
[----:B------:R0:W-:Y:S01]  /*c120*/  @P1 STG.E.U8 desc[UR18][R4.64], R67 ;  /* 0x0000004304001986 */ /* 0x0001e2000c101112 */
[C---:B------:R-:W-:Y:S01]  /*c130*/  IADD3 R16, P1, R17.reuse, R0, RZ ;  /* 0x0000000011107210 */ /* 0x040fe20007f3e0ff */
[----:B---3--:R-:W-:Y:S02]  /*c140*/  IMAD R21, R92, UR6, RZ ;  /* 0x000000065c157c24 */ /* 0x008fe4000f8e02ff */
[----:B------:R-:W-:Y:S01]  /*c150*/  @P2 STG.E.U8 desc[UR18][R6.64], R65 ;  /* 0x0000004106002986 */ /* 0x000fe2000c101112 */
[----:B------:R-:W-:-:S03]  /*c160*/  LEA.HI.X.SX32 R17, R17, R2, 0x1, P1 ;  /* 0x0000000211117211 */ /* 0x000fc600008f0eff */
[----:B------:R1:W-:Y:S01]  /*c170*/  @P3 STG.E.U8 desc[UR18][R14.64], R63 ;  /* 0x0000003f0e003986 */ /* 0x0003e2000c101112 */
[----:B------:R-:W-:-:S03]  /*c180*/  ISETP.LT.AND P3, PT, R92, UR7, !P0 ;  /* 0x000000075c007c0c */ /* 0x000fc6000c761270 */
[----:B------:R-:W3:Y:S01]  /*c190*/  LDL.LU R92, [R1+0xc4] ;  /* 0x0000c400015c7983 */ /* 0x000ee20000300800 */
[----:B------:R-:W-:-:S03]  /*c1a0*/  IADD3 R18, P2, R19, R0, RZ ;  /* 0x0000000013127210 */ /* 0x000fc60007f5e0ff */
[----:B------:R1:W-:Y:S01]  /*c1b0*/  @P4 STG.E.U8 desc[UR18][R16.64], R61 ;  /* 0x0000003d10004986 */ /* 0x0003e2000c101112 */
[----:B0-----:R-:W-:Y:S02]  /*c1c0*/  IADD3 R4, P4, R21, R0, RZ ;  /* 0x0000000015047210 */ /* 0x001fe40007f9e0ff */
[-C--:B------:R-:W-:Y:S02]  /*c1d0*/  LEA.HI.X.SX32 R19, R19, R2.reuse, 0x1, P2 ;  /* 0x0000000213137211 */ /* 0x080fe400010f0eff */
[----:B------:R-:W-:Y:S02]  /*c1e0*/  LEA.HI.X.SX32 R5, R21, R2, 0x1, P4 ;  /* 0x0000000215057211 */ /* 0x000fe400020f0eff */
[C---:B-----5:R-:W-:Y:S01]  /*c1f0*/  ISETP.LT.AND P1, PT, R20.reuse, UR7, !P0 ;  /* 0x0000000714007c0c */ /* 0x060fe2000c721270 */
[----:B------:R-:W-:Y:S02]  /*c200*/  IMAD R23, R20, UR6, RZ ;  /* 0x0000000614177c24 */ /* 0x000fe4000f8e02ff */
[----:B------:R-:W5:Y:S01]  /*c210*/  LDL.LU R20, [R1+0xc0] ;  /* 0x0000c00001147983 */ /* 0x000f620000300800 */
[C---:B-1----:R-:W-:Y:S01]  /*c220*/  IMAD R15, R94.reuse, UR6, RZ ;  /* 0x000000065e0f7c24 */ /* 0x042fe2000f8e02ff */
[----:B------:R-:W-:-:S02]  /*c230*/  ISETP.LT.AND P2, PT, R94, UR7, !P0 ;  /* 0x000000075e007c0c */ /* 0x000fc4000c741270 */
[-C--:B------:R-:W-:Y:S01]  /*c240*/  IADD3 R6, P6, R23, R0.reuse, RZ ;  /* 0x0000000017067210 */ /* 0x080fe20007fde0ff */
[----:B------:R0:W-:Y:S01]  /*c250*/  @P5 STG.E.U8 desc[UR18][R18.64], R59 ;  /* 0x0000003b12005986 */ /* 0x0001e2000c101112 */
[----:B------:R-:W-:-:S03]  /*c260*/  IADD3 R14, P4, R15, R0, RZ ;  /* 0x000000000f0e7210 */ /* 0x000fc60007f9e0ff */
[----:B------:R-:W5:Y:S01]  /*c270*/  LDL.LU R94, [R1+0xbc] ;  /* 0x0000bc00015e7983 */ /* 0x000f620000300800 */
[C---:B------:R-:W-:Y:S01]  /*c280*/  ISETP.LT.AND P5, PT, R90.reuse, UR7, !P0 ;  /* 0x000000075a007c0c */ /* 0x040fe2000c7a1270 */
[----:B------:R-:W-:Y:S01]  /*c290*/  IMAD R17, R90, UR6, RZ ;  /* 0x000000065a117c24 */ /* 0x000fe2000f8e02ff */
[-C--:B------:R-:W-:Y:S01]  /*c2a0*/  LEA.HI.X.SX32 R7, R23, R2.reuse, 0x1, P6 ;  /* 0x0000000217077211 */ /* 0x080fe200030f0eff */
[----:B------:R-:W5:Y:S01]  /*c2b0*/  LDL.LU R90, [R1+0xb8] ;  /* 0x0000b800015a7983 */ /* 0x000f620000300800 */
[----:B------:R-:W-:-:S03]  /*c2c0*/  LEA.HI.X.SX32 R15, R15, R2, 0x1, P4 ;  /* 0x000000020f0f7211 */ /* 0x000fc600020f0eff */
[----:B------:R1:W-:Y:S04]  /*c2d0*/  @P3 STG.E.U8 desc[UR18][R4.64], R57 ;  /* 0x0000003904003986 */ /* 0x0003e8000c101112 */
[----:B------:R1:W-:Y:S01]  /*c2e0*/  @P1 STG.E.U8 desc[UR18][R6.64], R55 ;  /* 0x0000003706001986 */ /* 0x0003e2000c101112 */
[----:B--2---:R-:W-:-:S03]  /*c2f0*/  ISETP.LT.AND P1, PT, R88, UR7, !P0 ;  /* 0x0000000758007c0c */ /* 0x004fc6000c721270 */
[----:B------:R2:W-:Y:S01]  /*c300*/  @P2 STG.E.U8 desc[UR18][R14.64], R53 ;  /* 0x000000350e002986 */ /* 0x0005e2000c101112 */
[----:B0-----:R-:W-:-:S03]  /*c310*/  IMAD R19, R88, UR6, RZ ;  /* 0x0000000658137c24 */ /* 0x001fc6000f8e02ff */
[----:B------:R-:W5:Y:S01]  /*c320*/  LDL.LU R88, [R1+0xb4] ;  /* 0x0000b40001587983 */ /* 0x000f620000300800 */
[C---:B----4-:R-:W-:Y:S01]  /*c330*/  ISETP.LT.AND P2, PT, R22.reuse, UR7, !P0 ;  /* 0x0000000716007c0c */ /* 0x050fe2000c741270 */
[----:B------:R-:W-:Y:S02]  /*c340*/  IMAD R21, R22, UR6, RZ ;  /* 0x0000000616157c24 */ /* 0x000fe4000f8e02ff */
[----:B------:R-:W4:Y:S01]  /*c350*/  LDL.LU R22, [R1+0xb0] ;  /* 0x0000b00001167983 */ /* 0x000f220000300800 */
[-C--:B------:R-:W-:Y:S02]  /*c360*/  IADD3 R16, P3, R17, R0.reuse, RZ ;  /* 0x0000000011107210 */ /* 0x080fe40007f7e0ff */
[----:B-1----:R-:W-:Y:S02]  /*c370*/  IADD3 R4, P4, R19, R0, RZ ;  /* 0x0000000013047210 */ /* 0x002fe40007f9e0ff */
[-C--:B------:R-:W-:Y:S02]  /*c380*/  LEA.HI.X.SX32 R17, R17, R2.reuse, 0x1, P3 ;  /* 0x0000000211117211 */ /* 0x080fe400018f0eff */
[----:B------:R-:W-:-:S02]  /*c390*/  LEA.HI.X.SX32 R5, R19, R2, 0x1, P4 ;  /* 0x0000000213057211 */ /* 0x000fc400020f0eff */
[----:B------:R-:W-:Y:S01]  /*c3a0*/  IADD3 R6, P6, R21, R0, RZ ;  /* 0x0000000015067210 */ /* 0x000fe20007fde0ff */
[----:B------:R0:W-:Y:S01]  /*c3b0*/  @P5 STG.E.U8 desc[UR18][R16.64], R103 ;  /* 0x0000006710005986 */ /* 0x0001e2000c101112 */
[C---:B---3--:R-:W-:Y:S01]  /*c3c0*/  IMAD R23, R92.reuse, UR6, RZ ;  /* 0x000000065c177c24 */ /* 0x048fe2000f8e02ff */
[----:B------:R-:W-:-:S04]  /*c3d0*/  ISETP.LT.AND P3, PT, R92, UR7, !P0 ;  /* 0x000000075c007c0c */ /* 0x000fc8000c761270 */
[----:B--2---:R-:W-:Y:S02]  /*c3e0*/  IADD3 R14, P5, R23, R0, RZ ;  /* 0x00000000170e7210 */ /* 0x004fe40007fbe0ff */
[-C--:B------:R-:W-:Y:S02]  /*c3f0*/  LEA.HI.X.SX32 R7, R21, R2.reuse, 0x1, P6 ;  /* 0x0000000215077211 */ /* 0x080fe400030f0eff */
[----:B------:R-:W-:Y:S01]  /*c400*/  LEA.HI.X.SX32 R15, R23, R2, 0x1, P5 ;  /* 0x00000002170f7211 */ /* 0x000fe200028f0eff */
[----:B------:R-:W-:Y:S04]  /*c410*/  @P1 STG.E.U8 desc[UR18][R4.64], R101 ;  /* 0x0000006504001986 */ /* 0x000fe8000c101112 */
[----:B------:R1:W-:Y:S01]  /*c420*/  @P2 STG.E.U8 desc[UR18][R6.64], R99 ;  /* 0x0000006306002986 */ /* 0x0003e2000c101112 */
[C---:B-----5:R-:W-:Y:S01]  /*c430*/  ISETP.LT.AND P4, PT, R20.reuse, UR7, !P0 ;  /* 0x0000000714007c0c */ /* 0x060fe2000c781270 */
[----:B------:R-:W-:-:S02]  /*c440*/  IMAD R19, R20, UR6, RZ ;  /* 0x0000000614137c24 */ /* 0x000fc4000f8e02ff */
[----:B------:R-:W2:Y:S04]  /*c450*/  LDL.LU R20, [R1+0xac] ;  /* 0x0000ac0001147983 */ /* 0x000ea80000300800 */
[----:B------:R-:W3:Y:S04]  /*c460*/  LDL.LU R96, [R1+0xa8] ;  /* 0x0000a80001607983 */ /* 0x000ee80000300800 */
[----:B------:R-:W5:Y:S01]  /*c470*/  LDL.LU R92, [R1+0xa4] ;  /* 0x0000a400015c7983 */ /* 0x000f620000300800 */
[----:B0-----:R-:W-:-:S03]  /*c480*/  IMAD R17, R94, UR6, RZ ;  /* 0x000000065e117c24 */ /* 0x001fc6000f8e02ff */
[----:B------:R0:W-:Y:S01]  /*c490*/  @P3 STG.E.U8 desc[UR18][R14.64], R97 ;  /* 0x000000610e003986 */ /* 0x0001e2000c101112 */
[C---:B------:R-:W-:Y:S01]  /*c4a0*/  ISETP.LT.AND P3, PT, R90.reuse, UR7, !P0 ;  /* 0x000000075a007c0c */ /* 0x040fe2000c761270 */
[----:B------:R-:W-:Y:S02]  /*c4b0*/  IMAD R21, R90, UR6, RZ ;  /* 0x000000065a157c24 */ /* 0x000fe4000f8e02ff */
[----:B------:R-:W5:Y:S01]  /*c4c0*/  LDL.LU R90, [R1+0xa0] ;  /* 0x0000a000015a7983 */ /* 0x000f620000300800 */
[-C--:B------:R-:W-:Y:S02]  /*c4d0*/  IADD3 R16, P2, R17, R0.reuse, RZ ;  /* 0x0000000011107210 */ /* 0x080fe40007f5e0ff */
[----:B------:R-:W-:Y:S02]  /*c4e0*/  IADD3 R18, P1, R19, R0, RZ ;  /* 0x0000000013127210 */ /* 0x000fe40007f3e0ff */
[-C--:B------:R-:W-:Y:S02]  /*c4f0*/  LEA.HI.X.SX32 R17, R17, R2.reuse, 0x1, P2 ;  /* 0x0000000211117211 */ /* 0x080fe400010f0eff */
[----:B------:R-:W-:-:S02]  /*c500*/  LEA.HI.X.SX32 R19, R19, R2, 0x1, P1 ;  /* 0x0000000213137211 */ /* 0x000fc400008f0eff */
[----:B------:R-:W-:Y:S02]  /*c510*/  ISETP.LT.AND P5, PT, R94, UR7, !P0 ;  /* 0x000000075e007c0c */ /* 0x000fe4000c7a1270 */
[C---:B------:R-:W-:Y:S01]  /*c520*/  ISETP.LT.AND P1, PT, R88.reuse, UR7, !P0 ;  /* 0x0000000758007c0c */ /* 0x040fe2000c721270 */
[----:B------:R-:W-:Y:S01]  /*c530*/  IMAD R23, R88, UR6, RZ ;  /* 0x0000000658177c24 */ /* 0x000fe2000f8e02ff */
[C---:B----4-:R-:W-:Y:S01]  /*c540*/  ISETP.LT.AND P2, PT, R22.reuse, UR7, !P0 ;  /* 0x0000000716007c0c */ /* 0x050fe2000c741270 */
[----:B-1----:R-:W-:Y:S02]  /*c550*/  IMAD R7, R22, UR6, RZ ;  /* 0x0000000616077c24 */ /* 0x002fe4000f8e02ff */
[----:B------:R-:W4:Y:S04]  /*c560*/  LDL.LU R22, [R1+0x9c] ;  /* 0x00009c0001167983 */ /* 0x000f280000300800 */
[----:B------:R-:W4:Y:S04]  /*c570*/  LDL.LU R94, [R1+0x98] ;  /* 0x00009800015e7983 */ /* 0x000f280000300800 */
[----:B------:R-:W4:Y:S04]  /*c580*/  LDL.LU R88, [R1+0x94] ;  /* 0x0000940001587983 */ /* 0x000f280000300800 */
[----:B------:R1:W-:Y:S01]  /*c590*/  @P4 STG.E.U8 desc[UR18][R18.64], R95 ;  /* 0x0000005f12004986 */ /* 0x0003e2000c101112 */
[----:B------:R-:W-:-:S02]  /*c5a0*/  IADD3 R4, P4, R21, R0, RZ ;  /* 0x0000000015047210 */ /* 0x000fc40007f9e0ff */
[----:B0-----:R-:W-:Y:S02]  /*c5b0*/  IADD3 R14, P6, R23, R0, RZ ;  /* 0x00000000170e7210 */ /* 0x001fe40007fde0ff */
[-C--:B------:R-:W-:Y:S02]  /*c5c0*/  LEA.HI.X.SX32 R5, R21, R2.reuse, 0x1, P4 ;  /* 0x0000000215057211 */ /* 0x080fe400020f0eff */
[----:B------:R-:W-:Y:S02]  /*c5d0*/  LEA.HI.X.SX32 R15, R23, R2, 0x1, P6 ;  /* 0x00000002170f7211 */ /* 0x000fe400030f0eff */
[C---:B-1----:R-:W-:Y:S01]  /*c5e0*/  IADD3 R18, P4, R7.reuse, R0, RZ ;  /* 0x0000000007127210 */ /* 0x042fe20007f9e0ff */
[----:B------:R0:W-:Y:S03]  /*c5f0*/  @P5 STG.E.U8 desc[UR18][R16.64], R93 ;  /* 0x0000005d10005986 */ /* 0x0001e6000c101112 */
[----:B------:R-:W-:Y:S01]  /*c600*/  LEA.HI.X.SX32 R19, R7, R2, 0x1, P4 ;  /* 0x0000000207137211 */ /* 0x000fe200020f0eff */
[----:B------:R1:W-:Y:S04]  /*c610*/  @P3 STG.E.U8 desc[UR18][R4.64], R91 ;  /* 0x0000005b04003986 */ /* 0x0003e8000c101112 */
[----:B------:R1:W-:Y:S04]  /*c620*/  @P1 STG.E.U8 desc[UR18][R14.64], R89 ;  /* 0x000000590e001986 */ /* 0x0003e8000c101112 */
[----:B0-----:R-:W4:Y:S01]  /*c630*/  LDL.LU R93, [R1+0x90] ;  /* 0x00009000015d7983 */ /* 0x001f220000300800 */
[----:B--2---:R-:W-:-:S03]  /*c640*/  IMAD R7, R20, UR6, RZ ;  /* 0x0000000614077c24 */ /* 0x004fc6000f8e02ff */
[----:B------:R0:W-:Y:S01]  /*c650*/  @P2 STG.E.U8 desc[UR18][R18.64], R87 ;  /* 0x0000005712002986 */ /* 0x0001e2000c101112 */
[----:B------:R-:W-:Y:S01]  /*c660*/  ISETP.LT.AND P5, PT, R20, UR7, !P0 ;  /* 0x0000000714007c0c */ /* 0x000fe2000c7a1270 */
[----:B---3--:R-:W-:Y:S01]  /*c670*/  IMAD R17, R96, UR6, RZ ;  /* 0x0000000660117c24 */ /* 0x008fe2000f8e02ff */
[C---:B-----5:R-:W-:Y:S01]  /*c680*/  ISETP.LT.AND P2, PT, R92.reuse, UR7, !P0 ;  /* 0x000000075c007c0c */ /* 0x060fe2000c741270 */
[----:B------:R-:W-:Y:S02]  /*c690*/  IMAD R23, R92, UR6, RZ ;  /* 0x000000065c177c24 */ /* 0x000fe4000f8e02ff */
[----:B------:R-:W2:Y:S01]  /*c6a0*/  LDL.LU R92, [R1+0x8c] ;  /* 0x00008c00015c7983 */ /* 0x000ea20000300800 */
[----:B------:R-:W-:Y:S02]  /*c6b0*/  ISETP.LT.AND P1, PT, R96, UR7, !P0 ;  /* 0x0000000760007c0c */ /* 0x000fe4000c721270 */
[-C--:B------:R-:W-:Y:S01]  /*c6c0*/  IADD3 R20, P3, R7, R0.reuse, RZ ;  /* 0x0000000007147210 */ /* 0x080fe20007f7e0ff */
[----:B-1----:R-:W3:Y:S01]  /*c6d0*/  LDL.LU R91, [R1+0x88] ;  /* 0x00008800015b7983 */ /* 0x002ee20000300800 */
[----:B------:R-:W-:Y:S01]  /*c6e0*/  IADD3 R14, P4, R17, R0, RZ ;  /* 0x00000000110e7210 */ /* 0x000fe20007f9e0ff */
[----:B------:R-:W-:Y:S01]  /*c6f0*/  IMAD R25, R90, UR6, RZ ;  /* 0x000000065a197c24 */ /* 0x000fe2000f8e02ff */
[----:B------:R-:W-:-:S02]  /*c700*/  LEA.HI.X.SX32 R21, R7, R2, 0x1, P3 ;  /* 0x0000000207157211 */ /* 0x000fc400018f0eff */
[----:B------:R-:W-:Y:S01]  /*c710*/  IADD3 R16, P6, R23, R0, RZ ;  /* 0x0000000017107210 */ /* 0x000fe20007fde0ff */
[----:B------:R-:W1:Y:S01]  /*c720*/  LDS.128 R4, [R3+UR16] ;  /* 0x0000001003047984 */ /* 0x000e620008000c00 */
[-C--:B------:R-:W-:Y:S02]  /*c730*/  LEA.HI.X.SX32 R15, R17, R2.reuse, 0x1, P4 ;  /* 0x00000002110f7211 */ /* 0x080fe400020f0eff */
[----:B------:R-:W-:Y:S01]  /*c740*/  LEA.HI.X.SX32 R17, R23, R2, 0x1, P6 ;  /* 0x0000000217117211 */ /* 0x000fe200030f0eff */
[----:B------:R-:W-:Y:S01]  /*c750*/  @P5 STG.E.U8 desc[UR18][R20.64], R85 ;  /* 0x0000005514005986 */ /* 0x000fe2000c101112 */
[C---:B0-----:R-:W-:Y:S02]  /*c760*/  IADD3 R18, P5, R25.reuse, R0, RZ ;  /* 0x0000000019127210 */ /* 0x041fe40007fbe0ff */
[----:B------:R-:W-:Y:S01]  /*c770*/  ISETP.LT.AND P3, PT, R90, UR7, !P0 ;  /* 0x000000075a007c0c */ /* 0x000fe2000c761270 */
[----:B------:R-:W-:Y:S01]  /*c780*/  @P1 STG.E.U8 desc[UR18][R14.64], R13 ;  /* 0x0000000d0e001986 */ /* 0x000fe2000c101112 */
[----:B------:R-:W-:-:S03]  /*c790*/  LEA.HI.X.SX32 R19, R25, R2, 0x1, P5 ;  /* 0x0000000219137211 */ /* 0x000fc600028f0eff */
[----:B------:R-:W5:Y:S04]  /*c7a0*/  LDL.LU R90, [R1+0x84] ;  /* 0x00008400015a7983 */ /* 0x000f680000300800 */
[----:B------:R-:W-:Y:S04]  /*c7b0*/  @P2 STG.E.U8 desc[UR18][R16.64], R12 ;  /* 0x0000000c10002986 */ /* 0x000fe8000c101112 */
[----:B------:R-:W5:Y:S04]  /*c7c0*/  LDL.LU R89, [R1+0x80] ;  /* 0x0000800001597983 */ /* 0x000f680000300800 */
[----:B------:R0:W-:Y:S01]  /*c7d0*/  @P3 STG.E.U8 desc[UR18][R18.64], R11 ;  /* 0x0000000b12003986 */ /* 0x0001e2000c101112 */
[C---:B----4-:R-:W-:Y:S01]  /*c7e0*/  ISETP.LT.AND P2, PT, R88.reuse, UR7, !P0 ;  /* 0x0000000758007c0c */ /* 0x050fe2000c741270 */
[----:B------:R-:W-:-:S02]  /*c7f0*/  IMAD R25, R88, UR6, RZ ;  /* 0x0000000658197c24 */ /* 0x000fc4000f8e02ff */
[----:B------:R-:W4:Y:S04]  /*c800*/  LDL.LU R88, [R1+0x7c] ;  /* 0x00007c0001587983 */ /* 0x000f280000300800 */
[----:B0-----:R-:W4:Y:S01]  /*c810*/  LDL.LU R18, [R1+0x78] ;  /* 0x0000780001127983 */ /* 0x001f220000300800 */
[C---:B------:R-:W-:Y:S01]  /*c820*/  IMAD R27, R22.reuse, UR6, RZ ;  /* 0x00000006161b7c24 */ /* 0x040fe2000f8e02ff */
[----:B------:R-:W-:Y:S01]  /*c830*/  ISETP.LT.AND P4, PT, R22, UR7, !P0 ;  /* 0x0000000716007c0c */ /* 0x000fe2000c781270 */
[----:B------:R-:W-:-:S03]  /*c840*/  IMAD R3, R94, UR6, RZ ;  /* 0x000000065e037c24 */ /* 0x000fc6000f8e02ff */
[C---:B------:R-:W-:Y:S02]  /*c850*/  IADD3 R22, P1, R27.reuse, R0, RZ ;  /* 0x000000001b167210 */ /* 0x040fe40007f3e0ff */
[----:B------:R-:W-:Y:S02]  /*c860*/  ISETP.LT.AND P3, PT, R94, UR7, !P0 ;  /* 0x000000075e007c0c */ /* 0x000fe4000c761270 */
[----:B------:R-:W-:Y:S02]  /*c870*/  LEA.HI.X.SX32 R23, R27, R2, 0x1, P1 ;  /* 0x000000021b177211 */ /* 0x000fe400008f0eff */
[----:B------:R-:W-:-:S03]  /*c880*/  IADD3 R20, P1, R3, R0, RZ ;  /* 0x0000000003147210 */ /* 0x000fc60007f3e0ff */
[----:B------:R1:W-:Y:S01]  /*c890*/  @P4 STG.E.U8 desc[UR18][R22.64], R10 ;  /* 0x0000000a16004986 */ /* 0x0003e2000c101112 */
[----:B------:R-:W-:Y:S02]  /*c8a0*/  LEA.HI.X.SX32 R21, R3, R2, 0x1, P1 ;  /* 0x0000000203157211 */ /* 0x000fe400008f0eff */
[-C--:B------:R-:W-:Y:S01]  /*c8b0*/  IADD3 R12, P5, R25, R0.reuse, RZ ;  /* 0x00000000190c7210 */ /* 0x080fe20007fbe0ff */
[C---:B------:R-:W-:Y:S01]  /*c8c0*/  IMAD R15, R93.reuse, UR6, RZ ;  /* 0x000000065d0f7c24 */ /* 0x040fe2000f8e02ff */
[----:B------:R-:W-:Y:S01]  /*c8d0*/  ISETP.LT.AND P4, PT, R93, UR7, !P0 ;  /* 0x000000075d007c0c */ /* 0x000fe2000c781270 */
[----:B------:R-:W-:Y:S03]  /*c8e0*/  @P3 STG.E.U8 desc[UR18][R20.64], R9 ;  /* 0x0000000914003986 */ /* 0x000fe6000c101112 */
[----:B------:R-:W-:Y:S02]  /*c8f0*/  IADD3 R14, P6, R15, R0, RZ ;  /* 0x000000000f0e7210 */ /* 0x000fe40007fde0ff */
[----:B------:R-:W-:-:S02]  /*c900*/  LEA.HI.X.SX32 R13, R25, R2, 0x1, P5 ;  /* 0x00000002190d7211 */ /* 0x000fc400028f0eff */
[----:B------:R-:W-:Y:S01]  /*c910*/  LEA.HI.X.SX32 R15, R15, R2, 0x1, P6 ;  /* 0x000000020f0f7211 */ /* 0x000fe200030f0eff */
[----:B--2---:R-:W-:Y:S01]  /*c920*/  IMAD R3, R92, UR6, RZ ;  /* 0x000000065c037c24 */ /* 0x004fe2000f8e02ff */
[----:B-1----:R-:W-:-:S04]  /*c930*/  PRMT R23, R4, 0x7770, RZ ;  /* 0x0000777004177816 */ /* 0x002fc800000000ff */
[C---:B------:R-:W-:Y:S01]  /*c940*/  IADD3 R10, P3, R3.reuse, R0, RZ ;  /* 0x00000000030a7210 */ /* 0x040fe20007f7e0ff */
[----:B------:R-:W-:Y:S01]  /*c950*/  @P2 STG.E.U8 desc[UR18][R12.64], R8 ;  /* 0x000000080c002986 */ /* 0x000fe2000c101112 */
[----:B------:R-:W-:Y:S02]  /*c960*/  ISETP.LT.AND P1, PT, R92, UR7, !P0 ;  /* 0x000000075c007c0c */ /* 0x000fe4000c721270 */
[----:B------:R-:W-:Y:S01]  /*c970*/  LEA.HI.X.SX32 R11, R3, R2, 0x1, P3 ;  /* 0x00000002030b7211 */ /* 0x000fe200018f0eff */
[----:B------:R0:W-:Y:S01]  /*c980*/  @P4 STG.E.U8 desc[UR18][R14.64], R23 ;  /* 0x000000170e004986 */ /* 0x0001e2000c101112 */
[C---:B---3--:R-:W-:Y:S01]  /*c990*/  IMAD R3, R91.reuse, UR6, RZ ;  /* 0x000000065b037c24 */ /* 0x048fe2000f8e02ff */
[----:B------:R-:W-:-:S04]  /*c9a0*/  ISETP.LT.AND P2, PT, R91, UR7, !P0 ;  /* 0x000000075b007c0c */ /* 0x000fc8000c741270 */
[----:B------:R-:W-:Y:S01]  /*c9b0*/  IADD3 R16, P6, R3, R0, RZ ;  /* 0x0000000003107210 */ /* 0x000fe20007fde0ff */
[----:B0-----:R-:W2:Y:S01]  /*c9c0*/  LDL.LU R14, [R1+0x74] ;  /* 0x00007400010e7983 */ /* 0x001ea20000300800 */
[C---:B-----5:R-:W-:Y:S01]  /*c9d0*/  ISETP.LT.AND P4, PT, R90.reuse, UR7, !P0 ;  /* 0x000000075a007c0c */ /* 0x060fe2000c781270 */
[----:B------:R-:W-:Y:S02]  /*c9e0*/  IMAD R9, R90, UR6, RZ ;  /* 0x000000065a097c24 */ /* 0x000fe4000f8e02ff */
[----:B------:R-:W3:Y:S01]  /*c9f0*/  LDL.LU R91, [R1+0x70] ;  /* 0x00007000015b7983 */ /* 0x000ee20000300800 */
[----:B------:R-:W-:-:S03]  /*ca00*/  PRMT R19, R5, 0x7770, RZ ;  /* 0x0000777005137816 */ /* 0x000fc600000000ff */
[----:B------:R-:W5:Y:S01]  /*ca10*/  LDL.LU R90, [R1+0x6c] ;  /* 0x00006c00015a7983 */ /* 0x000f620000300800 */
[----:B------:R-:W-:Y:S01]  /*ca20*/  IMAD R13, R89, UR6, RZ ;  /* 0x00000006590d7c24 */ /* 0x000fe2000f8e02ff */
[----:B------:R-:W-:Y:S02]  /*ca30*/  LEA.HI.X.SX32 R17, R3, R2, 0x1, P6 ;  /* 0x0000000203117211 */ /* 0x000fe400030f0eff */
[----:B------:R-:W-:Y:S01]  /*ca40*/  PRMT R15, R6, 0x7770, RZ ;  /* 0x00007770060f7816 */ /* 0x000fe200000000ff */
[----:B------:R0:W-:Y:S01]  /*ca50*/  @P1 STG.E.U8 desc[UR18][R10.64], R19 ;  /* 0x000000130a001986 */ /* 0x0001e2000c101112 */
[----:B------:R-:W-:-:S03]  /*ca60*/  ISETP.LT.AND P3, PT, R89, UR7, !P0 ;  /* 0x0000000759007c0c */ /* 0x000fc6000c761270 */
[----:B------:R1:W-:Y:S04]  /*ca70*/  @P2 STG.E.U8 desc[UR18][R16.64], R15 ;  /* 0x0000000f10002986 */ /* 0x0003e8000c101112 */
[----:B------:R-:W5:Y:S01]  /*ca80*/  LDL.LU R89, [R1+0x68] ;  /* 0x0000680001597983 */ /* 0x000f620000300800 */
[----:B0-----:R-:W-:-:S04]  /*ca90*/  IADD3 R10, P6, R13, R0, RZ ;  /* 0x000000000d0a7210 */ /* 0x001fc80007fde0ff */
[----:B------:R-:W-:Y:S01]  /*caa0*/  LEA.HI.X.SX32 R11, R13, R2, 0x1, P6 ;  /* 0x000000020d0b7211 */ /* 0x000fe200030f0eff */
[C---:B----4-:R-:W-:Y:S01]  /*cab0*/  IMAD R3, R88.reuse, UR6, RZ ;  /* 0x0000000658037c24 */ /* 0x050fe2000f8e02ff */
[----:B------:R-:W-:Y:S02]  /*cac0*/  ISETP.LT.AND P1, PT, R88, UR7, !P0 ;  /* 0x0000000758007c0c */ /* 0x000fe4000c721270 */
[----:B------:R-:W4:Y:S02]  /*cad0*/  LDL.LU R88, [R1+0x64] ;  /* 0x0000640001587983 */ /* 0x000f240000300800 */
[C---:B------:R-:W-:Y:S02]  /*cae0*/  IADD3 R12, P2, R3.reuse, R0, RZ ;  /* 0x00000000030c7210 */ /* 0x040fe40007f5e0ff */
[----:B-1----:R-:W4:Y:S02]  /*caf0*/  LDL.LU R16, [R1+0x60] ;  /* 0x0000600001107983 */ /* 0x002f240000300800 */
[----:B------:R-:W-:Y:S01]  /*cb00*/  LEA.HI.X.SX32 R13, R3, R2, 0x1, P2 ;  /* 0x00000002030d7211 */ /* 0x000fe200010f0eff */
[C---:B------:R-:W-:Y:S01]  /*cb10*/  IMAD R3, R18.reuse, UR6, RZ ;  /* 0x0000000612037c24 */ /* 0x040fe2000f8e02ff */
[----:B------:R-:W-:-:S02]  /*cb20*/  ISETP.LT.AND P2, PT, R18, UR7, !P0 ;  /* 0x0000000712007c0c */ /* 0x000fc4000c741270 */
[----:B------:R-:W4:Y:S04]  /*cb30*/  LDL.LU R18, [R1+0x5c] ;  /* 0x00005c0001127983 */ /* 0x000f280000300800 */
[----:B------:R-:W4:Y:S04]  /*cb40*/  LDL.LU R22, [R1+0x58] ;  /* 0x0000580001167983 */ /* 0x000f280000300800 */
[----:B------:R-:W4:Y:S01]  /*cb50*/  LDL.LU R20, [R1+0x54] ;  /* 0x0000540001147983 */ /* 0x000f220000300800 */
[----:B------:R-:W-:Y:S02]  /*cb60*/  IADD3 R8, P5, R9, R0, RZ ;  /* 0x0000000009087210 */ /* 0x000fe40007fbe0ff */
[----:B------:R-:W-:-:S02]  /*cb70*/  PRMT R19, R7, 0x7770, RZ ;  /* 0x0000777007137816 */ /* 0x000fc400000000ff */
[----:B------:R-:W-:Y:S02]  /*cb80*/  LEA.HI.X.SX32 R9, R9, R2, 0x1, P5 ;  /* 0x0000000209097211 */ /* 0x000fe400028f0eff */
[----:B------:R-:W-:-:S03]  /*cb90*/  PRMT R23, R4, 0x7771, RZ ;  /* 0x0000777104177816 */ /* 0x000fc600000000ff */
[----:B------:R-:W-:Y:S01]  /*cba0*/  @P4 STG.E.U8 desc[UR18][R8.64], R19 ;  /* 0x0000001308004986 */ /* 0x000fe2000c101112 */
[C---:B------:R-:W-:Y:S02]  /*cbb0*/  PRMT R21, R5.reuse, 0x7771, RZ ;  /* 0x0000777105157816 */ /* 0x040fe400000000ff */
[----:B------:R-:W-:Y:S01]  /*cbc0*/  PRMT R27, R6, 0x7771, RZ ;  /* 0x00007771061b7816 */ /* 0x000fe200000000ff */
[----:B------:R0:W-:Y:S04]  /*cbd0*/  @P3 STG.E.U8 desc[UR18][R10.64], R23 ;  /* 0x000000170a003986 */ /* 0x0001e8000c101112 */
[----:B------:R1:W-:Y:S01]  /*cbe0*/  @P1 STG.E.U8 desc[UR18][R12.64], R21 ;  /* 0x000000150c001986 */ /* 0x0003e2000c101112 */
[----:B------:R-:W-:Y:S02]  /*cbf0*/  PRMT R25, R5, 0x7772, RZ ;  /* 0x0000777205197816 */ /* 0x000fe400000000ff */
[----:B0-----:R-:W-:-:S02]  /*cc00*/  PRMT R23, R4, 0x7772, RZ ;  /* 0x0000777204177816 */ /* 0x001fc400000000ff */
[C---:B--2---:R-:W-:Y:S01]  /*cc10*/  ISETP.LT.AND P4, PT, R14.reuse, UR7, !P0 ;  /* 0x000000070e007c0c */ /* 0x044fe2000c781270 */
[----:B------:R-:W-:Y:S01]  /*cc20*/  IMAD R17, R14, UR6, RZ ;  /* 0x000000060e117c24 */ /* 0x000fe2000f8e02ff */
[----:B------:R-:W-:Y:S01]  /*cc30*/  IADD3 R14, P6, R3, R0, RZ ;  /* 0x00000000030e7210 */ /* 0x000fe20007fde0ff */
[C---:B---3--:R-:W-:Y:S01]  /*cc40*/  IMAD R19, R91.reuse, UR6, RZ ;  /* 0x000000065b137c24 */ /* 0x048fe2000f8e02ff */
[----:B------:R-:W-:Y:S02]  /*cc50*/  ISETP.LT.AND P3, PT, R91, UR7, !P0 ;  /* 0x000000075b007c0c */ /* 0x000fe4000c761270 */
[----:B------:R-:W-:Y:S01]  /*cc60*/  LEA.HI.X.SX32 R15, R3, R2, 0x1, P6 ;  /* 0x00000002030f7211 */ /* 0x000fe200030f0eff */
[C---:B-----5:R-:W-:Y:S01]  /*cc70*/  IMAD R3, R90.reuse, UR6, RZ ;  /* 0x000000065a037c24 */ /* 0x060fe2000f8e02ff */
[----:B------:R-:W-:Y:S02]  /*cc80*/  ISETP.LT.AND P1, PT, R90, UR7, !P0 ;  /* 0x000000075a007c0c */ /* 0x000fe4000c721270 */
[-C--:B------:R-:W-:Y:S01]  /*cc90*/  IADD3 R8, P5, R17, R0.reuse, RZ ;  /* 0x0000000011087210 */ /* 0x080fe20007fbe0ff */
[----:B------:R-:W-:Y:S01]  /*cca0*/  @P2 STG.E.U8 desc[UR18][R14.64], R27 ;  /* 0x0000001b0e002986 */ /* 0x000fe2000c101112 */
[----:B------:R-:W-:-:S02]  /*ccb0*/  IADD3 R10, P6, R19, R0, RZ ;  /* 0x00000000130a7210 */ /* 0x000fc40007fde0ff */
[----:B-1----:R-:W-:Y:S02]  /*ccc0*/  IADD3 R12, P2, R3, R0, RZ ;  /* 0x00000000030c7210 */ /* 0x002fe40007f5e0ff */
[-C--:B------:R-:W-:Y:S02]  /*ccd0*/  LEA.HI.X.SX32 R9, R17, R2.reuse, 0x1, P5 ;  /* 0x0000000211097211 */ /* 0x080fe400028f0eff */
[----:B------:R-:W-:Y:S02]  /*cce0*/  PRMT R21, R7, 0x7771, RZ ;  /* 0x0000777107157816 */ /* 0x000fe400000000ff */
[-C--:B------:R-:W-:Y:S02]  /*ccf0*/  LEA.HI.X.SX32 R11, R19, R2.reuse, 0x1, P6 ;  /* 0x00000002130b7211 */ /* 0x080fe400030f0eff */
[----:B------:R-:W-:Y:S01]  /*cd00*/  LEA.HI.X.SX32 R13, R3, R2, 0x1, P2 ;  /* 0x00000002030d7211 */ /* 0x000fe200010f0eff */
[----:B------:R-:W-:Y:S01]  /*cd10*/  IMAD R3, R89, UR6, RZ ;  /* 0x0000000659037c24 */ /* 0x000fe2000f8e02ff */
[----:B------:R0:W-:Y:S04]  /*cd20*/  @P4 STG.E.U8 desc[UR18][R8.64], R21 ;  /* 0x0000001508004986 */ /* 0x0001e8000c101112 */
[----:B------:R-:W-:Y:S04]  /*cd30*/  @P3 STG.E.U8 desc[UR18][R10.64], R23 ;  /* 0x000000170a003986 */ /* 0x000fe8000c101112 */
[----:B------:R1:W-:Y:S01]  /*cd40*/  @P1 STG.E.U8 desc[UR18][R12.64], R25 ;  /* 0x000000190c001986 */ /* 0x0003e2000c101112 */
[----:B0-----:R-:W-:-:S02]  /*cd50*/  IADD3 R8, P6, R3, R0, RZ ;  /* 0x0000000003087210 */ /* 0x001fc40007fde0ff */
[----:B------:R-:W-:Y:S02]  /*cd60*/  ISETP.LT.AND P5, PT, R89, UR7, !P0 ;  /* 0x0000000759007c0c */ /* 0x000fe4000c7a1270 */
[----:B------:R-:W-:Y:S02]  /*cd70*/  LEA.HI.X.SX32 R9, R3, R2, 0x1, P6 ;  /* 0x0000000203097211 */ /* 0x000fe400030f0eff */
[C---:B-1----:R-:W-:Y:S02]  /*cd80*/  PRMT R25, R6.reuse, 0x7772, RZ ;  /* 0x0000777206197816 */ /* 0x042fe400000000ff */
[----:B------:R-:W-:Y:S02]  /*cd90*/  PRMT R5, R5, 0x7773, RZ ;  /* 0x0000777305057816 */ /* 0x000fe400000000ff */
[----:B------:R-:W-:-:S05]  /*cda0*/  PRMT R3, R6, 0x7773, RZ ;  /* 0x0000777306037816 */ /* 0x000fca00000000ff */
[----:B------:R0:W-:Y:S01]  /*cdb0*/  @P5 STG.E.U8 desc[UR18][R8.64], R25 ;  /* 0x0000001908005986 */ /* 0x0001e2000c101112 */
[----:B----4-:R-:W-:Y:S02]  /*cdc0*/  IMAD R15, R88, UR6, RZ ;  /* 0x00000006580f7c24 */ /* 0x010fe4000f8e02ff */
[----:B------:R-:W-:-:S03]  /*cdd0*/  IMAD R17, R16, UR6, RZ ;  /* 0x0000000610117c24 */ /* 0x000fc6000f8e02ff */
[-C--:B------:R-:W-:Y:S01]  /*cde0*/  IADD3 R10, P1, R15, R0.reuse, RZ ;  /* 0x000000000f0a7210 */ /* 0x080fe20007f3e0ff */
[----:B------:R-:W-:Y:S02]  /*cdf0*/  IMAD R19, R18, UR6, RZ ;  /* 0x0000000612137c24 */ /* 0x000fe4000f8e02ff */
[----:B------:R-:W-:Y:S01]  /*ce00*/  IMAD R21, R22, UR6, RZ ;  /* 0x0000000616157c24 */ /* 0x000fe2000f8e02ff */
[----:B------:R-:W-:Y:S02]  /*ce10*/  ISETP.LT.AND P3, PT, R16, UR7, !P0 ;  /* 0x0000000710007c0c */ /* 0x000fe4000c761270 */
[----:B------:R-:W-:Y:S01]  /*ce20*/  IADD3 R14, P2, R17, R0, RZ ;  /* 0x00000000110e7210 */ /* 0x000fe20007f5e0ff */
[----:B------:R-:W-:Y:S01]  /*ce30*/  IMAD R23, R20, UR6, RZ ;  /* 0x0000000614177c24 */ /* 0x000fe2000f8e02ff */
[----:B------:R-:W-:Y:S02]  /*ce40*/  LEA.HI.X.SX32 R11, R15, R2, 0x1, P1 ;  /* 0x000000020f0b7211 */ /* 0x000fe400008f0eff */
[----:B------:R-:W-:-:S02]  /*ce50*/  IADD3 R12, P6, R19, R0, RZ ;  /* 0x00000000130c7210 */ /* 0x000fc40007fde0ff */
[----:B------:R-:W-:Y:S02]  /*ce60*/  IADD3 R16, P1, R21, R0, RZ ;  /* 0x0000000015107210 */ /* 0x000fe40007f3e0ff */
[----:B------:R-:W-:Y:S02]  /*ce70*/  ISETP.LT.AND P4, PT, R88, UR7, !P0 ;  /* 0x0000000758007c0c */ /* 0x000fe4000c781270 */
[-C--:B------:R-:W-:Y:S02]  /*ce80*/  LEA.HI.X.SX32 R15, R17, R2.reuse, 0x1, P2 ;  /* 0x00000002110f7211 */ /* 0x080fe400010f0eff */
[----:B------:R-:W-:Y:S02]  /*ce90*/  ISETP.LT.AND P2, PT, R18, UR7, !P0 ;  /* 0x0000000712007c0c */ /* 0x000fe4000c741270 */
[-C--:B------:R-:W-:Y:S02]  /*cea0*/  LEA.HI.X.SX32 R13, R19, R2.reuse, 0x1, P6 ;  /* 0x00000002130d7211 */ /* 0x080fe400030f0eff */
[----:B------:R-:W-:-:S02]  /*ceb0*/  LEA.HI.X.SX32 R17, R21, R2, 0x1, P1 ;  /* 0x0000000215117211 */ /* 0x000fc400008f0eff */
[C---:B------:R-:W-:Y:S02]  /*cec0*/  IADD3 R18, P6, R23.reuse, R0, RZ ;  /* 0x0000000017127210 */ /* 0x040fe40007fde0ff */
[----:B------:R-:W-:Y:S02]  /*ced0*/  ISETP.LT.AND P1, PT, R22, UR7, !P0 ;  /* 0x0000000716007c0c */ /* 0x000fe4000c721270 */
[----:B------:R-:W-:Y:S02]  /*cee0*/  ISETP.LT.AND P0, PT, R20, UR7, !P0 ;  /* 0x0000000714007c0c */ /* 0x000fe4000c701270 */
[----:B------:R-:W-:Y:S02]  /*cef0*/  LEA.HI.X.SX32 R19, R23, R2, 0x1, P6 ;  /* 0x0000000217137211 */ /* 0x000fe400030f0eff */
[----:B------:R-:W-:Y:S02]  /*cf00*/  PRMT R23, R7, 0x7772, RZ ;  /* 0x0000777207177816 */ /* 0x000fe400000000ff */
[----:B------:R-:W-:-:S03]  /*cf10*/  PRMT R21, R4, 0x7773, RZ ;  /* 0x0000777304157816 */ /* 0x000fc600000000ff */
[----:B------:R0:W-:Y:S04]  /*cf20*/  @P4 STG.E.U8 desc[UR18][R10.64], R23 ;  /* 0x000000170a004986 */ /* 0x0001e8000c101112 */
[----:B------:R0:W-:Y:S04]  /*cf30*/  @P3 STG.E.U8 desc[UR18][R14.64], R21 ;  /* 0x000000150e003986 */ /* 0x0001e8000c101112 */
[----:B------:R0:W-:Y:S01]  /*cf40*/  @P2 STG.E.U8 desc[UR18][R12.64], R5 ;  /* 0x000000050c002986 */ /* 0x0001e2000c101112 */
[----:B------:R-:W-:-:S03]  /*cf50*/  PRMT R7, R7, 0x7773, RZ ;  /* 0x0000777307077816 */ /* 0x000fc600000000ff */
[----:B------:R0:W-:Y:S01]  /*cf60*/  @P1 STG.E.U8 desc[UR18][R16.64], R3 ;  /* 0x0000000310001986 */ /* 0x0001e2000c101112 */
[----:B------:R-:W-:Y:S05]  /*cf70*/  @!P0 EXIT ;  /* 0x000000000000894d */ /* 0x000fea0003800000 */
[----:B------:R-:W-:Y:S01]  /*cf80*/  STG.E.U8 desc[UR18][R18.64], R7 ;  /* 0x0000000712007986 */ /* 0x000fe2000c101112 */
[----:B------:R-:W-:Y:S05]  /*cf90*/  EXIT ;  /* 0x000000000000794d */ /* 0x000fea0003800000 */
.L_x_3:
[----:B------:R-:W-:-:S00]  /*cfa0*/  BRA `(.L_x_3) ;  /* 0xfffffffc00fc7947 */ /* 0x000fc0000383ffff */
[----:B------:R-:W-:-:S00]  /*cfb0*/  NOP ;  /* 0x0000000000007918 */ /* 0x000fc00000000000 */
        /* <DEDUP_REMOVED lines=12> */
.L_x_4:


//--------------------- .nv.shared.matmul_kernel  --------------------------
	.section	.nv.shared.matmul_kernel,"aw",@nobits
	.sectionflags	@""
	.align	16
	.zero		1024


//--------------------- .nv.shared.reserved.0     --------------------------
	.section	.nv.shared.reserved.0,"aw",@nobits
	.weak		__nv_reservedSMEM_offset_0_alias
	.size		__nv_reservedSMEM_offset_0_alias, 0, 0
	.other		__nv_reservedSMEM_offset_0_alias,@"STO_CUDA_RESERVED_SHARED STV_DEFAULT"
__nv_reservedSMEM_offset_0_alias:
	.zero		0


//--------------------- .nv.constant0.matmul_kernel --------------------------
	.section	.nv.constant0.matmul_kernel,"a",@progbits
	.sectionflags	@""
	.align	4
.nv.constant0.matmul_kernel:
	.zero		608


//--------------------- SYMBOLS --------------------------

	.type		.nv.reservedSmem.offset0,@object
	.size		.nv.reservedSmem.offset0,0x4
